//
// Generated by NVIDIA NVVM Compiler
//
// Compiler Build ID: CL-36424714
// Cuda compilation tools, release 13.0, V13.0.88
// Based on NVVM 20.0.0
//

.version 9.0
.target sm_100
.address_size 64

	// .globl	angle_kernel
// _ZZ12angle_kernelE12temp_storage has been demoted
.global .align 1 .b8 _ZN34_INTERNAL_ee5a4655_4_k_cu_e26a3a064cuda3std3__45__cpo5beginE[1];
.global .align 1 .b8 _ZN34_INTERNAL_ee5a4655_4_k_cu_e26a3a064cuda3std3__45__cpo3endE[1];
.global .align 1 .b8 _ZN34_INTERNAL_ee5a4655_4_k_cu_e26a3a064cuda3std3__45__cpo6cbeginE[1];
.global .align 1 .b8 _ZN34_INTERNAL_ee5a4655_4_k_cu_e26a3a064cuda3std3__45__cpo4cendE[1];
.global .align 1 .b8 _ZN34_INTERNAL_ee5a4655_4_k_cu_e26a3a064cuda3std3__45__cpo6rbeginE[1];
.global .align 1 .b8 _ZN34_INTERNAL_ee5a4655_4_k_cu_e26a3a064cuda3std3__45__cpo4rendE[1];
.global .align 1 .b8 _ZN34_INTERNAL_ee5a4655_4_k_cu_e26a3a064cuda3std3__45__cpo7crbeginE[1];
.global .align 1 .b8 _ZN34_INTERNAL_ee5a4655_4_k_cu_e26a3a064cuda3std3__45__cpo5crendE[1];
.global .align 1 .b8 _ZN34_INTERNAL_ee5a4655_4_k_cu_e26a3a064cuda3std3__436_GLOBAL__N__ee5a4655_4_k_cu_e26a3a066ignoreE[1];
.global .align 1 .b8 _ZN34_INTERNAL_ee5a4655_4_k_cu_e26a3a064cuda3std3__419piecewise_constructE[1];
.global .align 1 .b8 _ZN34_INTERNAL_ee5a4655_4_k_cu_e26a3a064cuda3std3__48in_placeE[1];
.global .align 1 .b8 _ZN34_INTERNAL_ee5a4655_4_k_cu_e26a3a064cuda3std3__420unreachable_sentinelE[1];
.global .align 1 .b8 _ZN34_INTERNAL_ee5a4655_4_k_cu_e26a3a064cuda3std6ranges3__45__cpo4swapE[1];
.global .align 1 .b8 _ZN34_INTERNAL_ee5a4655_4_k_cu_e26a3a064cuda3std6ranges3__45__cpo9iter_moveE[1];
.global .align 1 .b8 _ZN34_INTERNAL_ee5a4655_4_k_cu_e26a3a064cuda3std6ranges3__45__cpo5beginE[1];
.global .align 1 .b8 _ZN34_INTERNAL_ee5a4655_4_k_cu_e26a3a064cuda3std6ranges3__45__cpo3endE[1];
.global .align 1 .b8 _ZN34_INTERNAL_ee5a4655_4_k_cu_e26a3a064cuda3std6ranges3__45__cpo6cbeginE[1];
.global .align 1 .b8 _ZN34_INTERNAL_ee5a4655_4_k_cu_e26a3a064cuda3std6ranges3__45__cpo4cendE[1];
.global .align 1 .b8 _ZN34_INTERNAL_ee5a4655_4_k_cu_e26a3a064cuda3std6ranges3__45__cpo7advanceE[1];
.global .align 1 .b8 _ZN34_INTERNAL_ee5a4655_4_k_cu_e26a3a064cuda3std6ranges3__45__cpo9iter_swapE[1];
.global .align 1 .b8 _ZN34_INTERNAL_ee5a4655_4_k_cu_e26a3a064cuda3std6ranges3__45__cpo4nextE[1];
.global .align 1 .b8 _ZN34_INTERNAL_ee5a4655_4_k_cu_e26a3a064cuda3std6ranges3__45__cpo4prevE[1];
.global .align 1 .b8 _ZN34_INTERNAL_ee5a4655_4_k_cu_e26a3a064cuda3std6ranges3__45__cpo4dataE[1];
.global .align 1 .b8 _ZN34_INTERNAL_ee5a4655_4_k_cu_e26a3a064cuda3std6ranges3__45__cpo5cdataE[1];
.global .align 1 .b8 _ZN34_INTERNAL_ee5a4655_4_k_cu_e26a3a064cuda3std6ranges3__45__cpo4sizeE[1];
.global .align 1 .b8 _ZN34_INTERNAL_ee5a4655_4_k_cu_e26a3a064cuda3std6ranges3__45__cpo5ssizeE[1];
.global .align 1 .b8 _ZN34_INTERNAL_ee5a4655_4_k_cu_e26a3a064cuda3std6ranges3__45__cpo8distanceE[1];
.global .align 1 .b8 _ZN34_INTERNAL_ee5a4655_4_k_cu_e26a3a066thrust24THRUST_300001_SM_1000_NS6system6detail10sequential3seqE[1];

.visible .entry angle_kernel(
	.param .align 4 .b8 angle_kernel_param_0[24],
	.param .u64 .ptr .align 1 angle_kernel_param_1,
	.param .u64 .ptr .align 1 angle_kernel_param_2,
	.param .u64 .ptr .align 1 angle_kernel_param_3,
	.param .u64 .ptr .align 1 angle_kernel_param_4,
	.param .u64 .ptr .align 1 angle_kernel_param_5,
	.param .u32 angle_kernel_param_6
)
{
	.reg .pred 	%p<102>;
	.reg .b32 	%r<87>;
	.reg .b32 	%f<278>;
	.reg .b64 	%rd<43>;
	.reg .b64 	%fd<18>;
	// demoted variable
	.shared .align 16 .b8 _ZZ12angle_kernelE12temp_storage[4256];
	ld.param.f32 	%f28, [angle_kernel_param_0+20];
	ld.param.u32 	%rd8, [angle_kernel_param_0+12];
	ld.param.u64 	%rd9, [angle_kernel_param_1];
	ld.param.u64 	%rd6, [angle_kernel_param_2];
	ld.param.u64 	%rd10, [angle_kernel_param_3];
	ld.param.u64 	%rd11, [angle_kernel_param_4];
	ld.param.u32 	%r22, [angle_kernel_param_6];
	cvta.to.global.u64 	%rd12, %rd10;
	cvta.to.global.u64 	%rd13, %rd11;
	cvta.to.global.u64 	%rd14, %rd9;
	mov.u32 	%r23, %ctaid.x;
	add.s32 	%r24, %r22, %r23;
	mul.hi.u32 	%r25, %r24, -291767627;
	shr.u32 	%r26, %r25, 26;
	mul.lo.s32 	%r27, %r26, 72000000;
	sub.s32 	%r1, %r24, %r27;
	cvt.u64.u32 	%rd15, %r1;
	setp.lt.u32 	%p1, %r1, 36000001;
	setp.gt.u32 	%p2, %r1, 36000000;
	add.s64 	%rd16, %rd15, -36000000;
	selp.b64 	%rd1, %rd16, %rd15, %p2;
	mul.hi.u64 	%rd17, %rd1, -5853766786057164379;
	shr.u64 	%rd18, %rd17, 12;
	mul.lo.s64 	%rd19, %rd18, 6000;
	sub.s64 	%rd20, %rd1, %rd19;
	add.s64 	%rd21, %rd20, 6000;
	mad.lo.s64 	%rd22, %rd21, %rd8, %rd18;
	shl.b64 	%rd23, %rd22, 2;
	add.s64 	%rd2, %rd14, %rd23;
	ld.global.nc.f32 	%f29, [%rd2+24000];
	add.f32 	%f1, %f28, %f29;
	mov.u32 	%r2, %tid.x;
	mul.lo.s32 	%r28, %r2, 6;
	mad.lo.s32 	%r3, %r26, 6000, %r28;
	mul.wide.u32 	%rd24, %r3, 4;
	add.s64 	%rd3, %rd12, %rd24;
	add.s64 	%rd4, %rd13, %rd24;
	@%p1 bra 	$L__BB0_2;
	ld.global.nc.u32 	%r81, [%rd3];
	bra.uni 	$L__BB0_3;
$L__BB0_2:
	ld.global.nc.u32 	%r29, [%rd4];
	neg.s32 	%r81, %r29;
$L__BB0_3:
	setp.gt.u32 	%p3, %r1, 36000000;
	cvta.to.global.u64 	%rd25, %rd6;
	add.s64 	%rd5, %rd25, %rd24;
	ld.global.nc.f32 	%f2, [%rd5];
	mul.wide.s32 	%rd27, %r81, 4;
	add.s64 	%rd28, %rd2, %rd27;
	ld.global.nc.f32 	%f30, [%rd28+24000];
	sub.f32 	%f31, %f30, %f1;
	div.rn.f32 	%f3, %f31, %f2;
	@%p3 bra 	$L__BB0_5;
	ld.global.nc.u32 	%r30, [%rd4+4];
	neg.s32 	%r82, %r30;
	bra.uni 	$L__BB0_6;
$L__BB0_5:
	ld.global.nc.u32 	%r82, [%rd3+4];
$L__BB0_6:
	setp.gt.u32 	%p4, %r1, 36000000;
	ld.global.nc.f32 	%f4, [%rd5+4];
	mul.wide.s32 	%rd29, %r82, 4;
	add.s64 	%rd30, %rd2, %rd29;
	ld.global.nc.f32 	%f32, [%rd30+24000];
	sub.f32 	%f33, %f32, %f1;
	div.rn.f32 	%f5, %f33, %f4;
	@%p4 bra 	$L__BB0_8;
	ld.global.nc.u32 	%r31, [%rd4+8];
	neg.s32 	%r83, %r31;
	bra.uni 	$L__BB0_9;
$L__BB0_8:
	ld.global.nc.u32 	%r83, [%rd3+8];
$L__BB0_9:
	setp.gt.u32 	%p5, %r1, 36000000;
	ld.global.nc.f32 	%f6, [%rd5+8];
	mul.wide.s32 	%rd31, %r83, 4;
	add.s64 	%rd32, %rd2, %rd31;
	ld.global.nc.f32 	%f34, [%rd32+24000];
	sub.f32 	%f35, %f34, %f1;
	div.rn.f32 	%f7, %f35, %f6;
	@%p5 bra 	$L__BB0_11;
	ld.global.nc.u32 	%r32, [%rd4+12];
	neg.s32 	%r84, %r32;
	bra.uni 	$L__BB0_12;
$L__BB0_11:
	ld.global.nc.u32 	%r84, [%rd3+12];
$L__BB0_12:
	setp.gt.u32 	%p6, %r1, 36000000;
	ld.global.nc.f32 	%f8, [%rd5+12];
	mul.wide.s32 	%rd33, %r84, 4;
	add.s64 	%rd34, %rd2, %rd33;
	ld.global.nc.f32 	%f36, [%rd34+24000];
	sub.f32 	%f37, %f36, %f1;
	div.rn.f32 	%f9, %f37, %f8;
	@%p6 bra 	$L__BB0_14;
	ld.global.nc.u32 	%r33, [%rd4+16];
	neg.s32 	%r85, %r33;
	bra.uni 	$L__BB0_15;
$L__BB0_14:
	ld.global.nc.u32 	%r85, [%rd3+16];
$L__BB0_15:
	setp.gt.u32 	%p7, %r1, 36000000;
	ld.global.nc.f32 	%f10, [%rd5+16];
	mul.wide.s32 	%rd35, %r85, 4;
	add.s64 	%rd36, %rd2, %rd35;
	ld.global.nc.f32 	%f38, [%rd36+24000];
	sub.f32 	%f39, %f38, %f1;
	div.rn.f32 	%f11, %f39, %f10;
	@%p7 bra 	$L__BB0_17;
	ld.global.nc.u32 	%r34, [%rd4+20];
	neg.s32 	%r86, %r34;
	bra.uni 	$L__BB0_18;
$L__BB0_17:
	ld.global.nc.u32 	%r86, [%rd3+20];
$L__BB0_18:
	ld.global.nc.f32 	%f12, [%rd5+20];
	mul.wide.s32 	%rd37, %r86, 4;
	add.s64 	%rd38, %rd2, %rd37;
	ld.global.nc.f32 	%f40, [%rd38+24000];
	sub.f32 	%f41, %f40, %f1;
	div.rn.f32 	%f13, %f41, %f12;
	bar.sync 	0;
	setp.lt.f32 	%p8, %f3, %f5;
	selp.f32 	%f42, %f5, %f3, %p8;
	setp.lt.f32 	%p9, %f7, %f9;
	selp.f32 	%f43, %f9, %f7, %p9;
	setp.lt.f32 	%p10, %f11, %f13;
	selp.f32 	%f44, %f13, %f11, %p10;
	setp.lt.f32 	%p11, %f42, %f43;
	selp.f32 	%f45, %f43, %f42, %p11;
	setp.lt.f32 	%p12, %f45, %f44;
	selp.f32 	%f46, %f44, %f45, %p12;
	shr.u32 	%r35, %r2, 5;
	add.s32 	%r36, %r35, %r2;
	shl.b32 	%r37, %r36, 2;
	mov.u32 	%r38, _ZZ12angle_kernelE12temp_storage;
	add.s32 	%r39, %r38, %r37;
	st.shared.f32 	[%r39+16], %f46;
	bar.sync 	0;
	setp.gt.u32 	%p13, %r2, 31;
	@%p13 bra 	$L__BB0_20;
	mov.u32 	%r71, %tid.x;
	mov.u32 	%r72, _ZZ12angle_kernelE12temp_storage;
	mad.lo.s32 	%r73, %r71, 132, %r72;
	ld.shared.f32 	%f47, [%r73+16];
	ld.shared.f32 	%f48, [%r73+20];
	ld.shared.f32 	%f49, [%r73+24];
	ld.shared.f32 	%f50, [%r73+28];
	ld.shared.f32 	%f51, [%r73+32];
	ld.shared.f32 	%f52, [%r73+36];
	ld.shared.f32 	%f53, [%r73+40];
	ld.shared.f32 	%f54, [%r73+44];
	ld.shared.f32 	%f55, [%r73+48];
	ld.shared.f32 	%f57, [%r73+52];
	ld.shared.f32 	%f59, [%r73+56];
	ld.shared.f32 	%f61, [%r73+60];
	ld.shared.f32 	%f63, [%r73+64];
	ld.shared.f32 	%f65, [%r73+68];
	ld.shared.f32 	%f67, [%r73+72];
	ld.shared.f32 	%f69, [%r73+76];
	ld.shared.f32 	%f71, [%r73+80];
	ld.shared.f32 	%f73, [%r73+84];
	ld.shared.f32 	%f75, [%r73+88];
	ld.shared.f32 	%f77, [%r73+92];
	ld.shared.f32 	%f79, [%r73+96];
	ld.shared.f32 	%f81, [%r73+100];
	ld.shared.f32 	%f83, [%r73+104];
	ld.shared.f32 	%f85, [%r73+108];
	ld.shared.f32 	%f87, [%r73+112];
	ld.shared.f32 	%f89, [%r73+116];
	ld.shared.f32 	%f91, [%r73+120];
	ld.shared.f32 	%f93, [%r73+124];
	ld.shared.f32 	%f95, [%r73+128];
	ld.shared.f32 	%f97, [%r73+132];
	ld.shared.f32 	%f99, [%r73+136];
	ld.shared.f32 	%f101, [%r73+140];
	setp.lt.f32 	%p14, %f47, %f48;
	selp.f32 	%f103, %f48, %f47, %p14;
	setp.lt.f32 	%p15, %f103, %f49;
	selp.f32 	%f104, %f49, %f103, %p15;
	setp.lt.f32 	%p16, %f104, %f50;
	selp.f32 	%f105, %f50, %f104, %p16;
	setp.lt.f32 	%p17, %f105, %f51;
	selp.f32 	%f106, %f51, %f105, %p17;
	setp.lt.f32 	%p18, %f106, %f52;
	selp.f32 	%f107, %f52, %f106, %p18;
	setp.lt.f32 	%p19, %f107, %f53;
	selp.f32 	%f108, %f53, %f107, %p19;
	setp.lt.f32 	%p20, %f108, %f54;
	selp.f32 	%f109, %f54, %f108, %p20;
	setp.ne.s32 	%p21, %r71, 31;
	setp.lt.f32 	%p22, %f109, %f55;
	selp.f32 	%f111, %f55, %f109, %p22;
	selp.f32 	%f112, %f111, %f109, %p21;
	setp.lt.f32 	%p23, %f112, %f57;
	selp.f32 	%f114, %f57, %f112, %p23;
	selp.f32 	%f115, %f114, %f112, %p21;
	setp.lt.f32 	%p24, %f115, %f59;
	selp.f32 	%f117, %f59, %f115, %p24;
	selp.f32 	%f118, %f117, %f115, %p21;
	setp.lt.f32 	%p25, %f118, %f61;
	selp.f32 	%f120, %f61, %f118, %p25;
	selp.f32 	%f121, %f120, %f118, %p21;
	setp.lt.f32 	%p26, %f121, %f63;
	selp.f32 	%f123, %f63, %f121, %p26;
	selp.f32 	%f124, %f123, %f121, %p21;
	setp.lt.f32 	%p27, %f124, %f65;
	selp.f32 	%f126, %f65, %f124, %p27;
	selp.f32 	%f127, %f126, %f124, %p21;
	setp.lt.f32 	%p28, %f127, %f67;
	selp.f32 	%f129, %f67, %f127, %p28;
	selp.f32 	%f130, %f129, %f127, %p21;
	setp.lt.f32 	%p29, %f130, %f69;
	selp.f32 	%f132, %f69, %f130, %p29;
	selp.f32 	%f133, %f132, %f130, %p21;
	setp.lt.f32 	%p30, %f133, %f71;
	selp.f32 	%f135, %f71, %f133, %p30;
	selp.f32 	%f136, %f135, %f133, %p21;
	setp.lt.f32 	%p31, %f136, %f73;
	selp.f32 	%f138, %f73, %f136, %p31;
	selp.f32 	%f139, %f138, %f136, %p21;
	setp.lt.f32 	%p32, %f139, %f75;
	selp.f32 	%f141, %f75, %f139, %p32;
	selp.f32 	%f142, %f141, %f139, %p21;
	setp.lt.f32 	%p33, %f142, %f77;
	selp.f32 	%f144, %f77, %f142, %p33;
	selp.f32 	%f145, %f144, %f142, %p21;
	setp.lt.f32 	%p34, %f145, %f79;
	selp.f32 	%f147, %f79, %f145, %p34;
	selp.f32 	%f148, %f147, %f145, %p21;
	setp.lt.f32 	%p35, %f148, %f81;
	selp.f32 	%f150, %f81, %f148, %p35;
	selp.f32 	%f151, %f150, %f148, %p21;
	setp.lt.f32 	%p36, %f151, %f83;
	selp.f32 	%f153, %f83, %f151, %p36;
	selp.f32 	%f154, %f153, %f151, %p21;
	setp.lt.f32 	%p37, %f154, %f85;
	selp.f32 	%f156, %f85, %f154, %p37;
	selp.f32 	%f157, %f156, %f154, %p21;
	setp.lt.f32 	%p38, %f157, %f87;
	selp.f32 	%f159, %f87, %f157, %p38;
	selp.f32 	%f160, %f159, %f157, %p21;
	setp.lt.f32 	%p39, %f160, %f89;
	selp.f32 	%f162, %f89, %f160, %p39;
	selp.f32 	%f163, %f162, %f160, %p21;
	setp.lt.f32 	%p40, %f163, %f91;
	selp.f32 	%f165, %f91, %f163, %p40;
	selp.f32 	%f166, %f165, %f163, %p21;
	setp.lt.f32 	%p41, %f166, %f93;
	selp.f32 	%f168, %f93, %f166, %p41;
	selp.f32 	%f169, %f168, %f166, %p21;
	setp.lt.f32 	%p42, %f169, %f95;
	selp.f32 	%f171, %f95, %f169, %p42;
	selp.f32 	%f172, %f171, %f169, %p21;
	setp.lt.f32 	%p43, %f172, %f97;
	selp.f32 	%f174, %f97, %f172, %p43;
	selp.f32 	%f175, %f174, %f172, %p21;
	setp.lt.f32 	%p44, %f175, %f99;
	selp.f32 	%f177, %f99, %f175, %p44;
	selp.f32 	%f178, %f177, %f175, %p21;
	setp.lt.f32 	%p45, %f178, %f101;
	selp.f32 	%f180, %f101, %f178, %p45;
	selp.f32 	%f181, %f180, %f178, %p21;
	// begin inline asm
	mov.u32 %r40, %laneid;
	// end inline asm
	mov.b32 	%r42, %f181;
	mov.b32 	%r68, 1;
	mov.b32 	%r69, 0;
	mov.b32 	%r70, -1;
	// begin inline asm
	shfl.sync.up.b32 %r41, %r42, %r68, %r69, %r70;
	// end inline asm
	mov.b32 	%f183, %r41;
	setp.gt.f32 	%p46, %f181, %f183;
	setp.lt.s32 	%p47, %r40, 1;
	selp.f32 	%f184, %f181, %f183, %p46;
	selp.f32 	%f185, %f181, %f184, %p47;
	mov.b32 	%r47, %f185;
	mov.b32 	%r48, 2;
	// begin inline asm
	shfl.sync.up.b32 %r46, %r47, %r48, %r69, %r70;
	// end inline asm
	mov.b32 	%f187, %r46;
	setp.gt.f32 	%p48, %f185, %f187;
	setp.lt.s32 	%p49, %r40, 2;
	selp.f32 	%f188, %f185, %f187, %p48;
	selp.f32 	%f189, %f185, %f188, %p49;
	mov.b32 	%r52, %f189;
	mov.b32 	%r53, 4;
	// begin inline asm
	shfl.sync.up.b32 %r51, %r52, %r53, %r69, %r70;
	// end inline asm
	mov.b32 	%f191, %r51;
	setp.gt.f32 	%p50, %f189, %f191;
	setp.lt.s32 	%p51, %r40, 4;
	selp.f32 	%f192, %f189, %f191, %p50;
	selp.f32 	%f193, %f189, %f192, %p51;
	mov.b32 	%r57, %f193;
	mov.b32 	%r58, 8;
	// begin inline asm
	shfl.sync.up.b32 %r56, %r57, %r58, %r69, %r70;
	// end inline asm
	mov.b32 	%f195, %r56;
	setp.gt.f32 	%p52, %f193, %f195;
	setp.lt.s32 	%p53, %r40, 8;
	selp.f32 	%f196, %f193, %f195, %p52;
	selp.f32 	%f197, %f193, %f196, %p53;
	mov.b32 	%r62, %f197;
	mov.b32 	%r63, 16;
	// begin inline asm
	shfl.sync.up.b32 %r61, %r62, %r63, %r69, %r70;
	// end inline asm
	mov.b32 	%f199, %r61;
	setp.gt.f32 	%p54, %f197, %f199;
	setp.lt.s32 	%p55, %r40, 16;
	selp.b32 	%r74, %r62, %r61, %p54;
	selp.b32 	%r67, %r62, %r74, %p55;
	// begin inline asm
	shfl.sync.up.b32 %r66, %r67, %r68, %r69, %r70;
	// end inline asm
	mov.b32 	%f200, %r66;
	setp.eq.s32 	%p56, %r71, 0;
	ld.shared.f32 	%f201, [%r73+16];
	ld.shared.f32 	%f203, [%r73+20];
	ld.shared.f32 	%f204, [%r73+24];
	ld.shared.f32 	%f205, [%r73+28];
	ld.shared.f32 	%f206, [%r73+32];
	ld.shared.f32 	%f207, [%r73+36];
	ld.shared.f32 	%f208, [%r73+40];
	ld.shared.f32 	%f209, [%r73+44];
	ld.shared.f32 	%f210, [%r73+48];
	ld.shared.f32 	%f211, [%r73+52];
	ld.shared.f32 	%f212, [%r73+56];
	ld.shared.f32 	%f213, [%r73+60];
	ld.shared.f32 	%f214, [%r73+64];
	ld.shared.f32 	%f215, [%r73+68];
	ld.shared.f32 	%f216, [%r73+72];
	ld.shared.f32 	%f217, [%r73+76];
	ld.shared.f32 	%f218, [%r73+80];
	ld.shared.f32 	%f219, [%r73+84];
	ld.shared.f32 	%f220, [%r73+88];
	ld.shared.f32 	%f221, [%r73+92];
	ld.shared.f32 	%f222, [%r73+96];
	ld.shared.f32 	%f223, [%r73+100];
	ld.shared.f32 	%f224, [%r73+104];
	ld.shared.f32 	%f225, [%r73+108];
	ld.shared.f32 	%f226, [%r73+112];
	ld.shared.f32 	%f227, [%r73+116];
	ld.shared.f32 	%f228, [%r73+120];
	ld.shared.f32 	%f229, [%r73+124];
	ld.shared.f32 	%f230, [%r73+128];
	ld.shared.f32 	%f231, [%r73+132];
	ld.shared.f32 	%f232, [%r73+136];
	setp.gt.f32 	%p57, %f201, %f200;
	selp.f32 	%f233, %f201, %f200, %p57;
	selp.f32 	%f234, %f201, %f233, %p56;
	setp.lt.f32 	%p58, %f234, %f203;
	selp.f32 	%f235, %f203, %f234, %p58;
	setp.lt.f32 	%p59, %f235, %f204;
	selp.f32 	%f236, %f204, %f235, %p59;
	setp.lt.f32 	%p60, %f236, %f205;
	selp.f32 	%f237, %f205, %f236, %p60;
	setp.lt.f32 	%p61, %f237, %f206;
	selp.f32 	%f238, %f206, %f237, %p61;
	setp.lt.f32 	%p62, %f238, %f207;
	selp.f32 	%f239, %f207, %f238, %p62;
	setp.lt.f32 	%p63, %f239, %f208;
	selp.f32 	%f240, %f208, %f239, %p63;
	setp.lt.f32 	%p64, %f240, %f209;
	selp.f32 	%f241, %f209, %f240, %p64;
	setp.lt.f32 	%p65, %f241, %f210;
	selp.f32 	%f242, %f210, %f241, %p65;
	setp.lt.f32 	%p66, %f242, %f211;
	selp.f32 	%f243, %f211, %f242, %p66;
	setp.lt.f32 	%p67, %f243, %f212;
	selp.f32 	%f244, %f212, %f243, %p67;
	setp.lt.f32 	%p68, %f244, %f213;
	selp.f32 	%f245, %f213, %f244, %p68;
	setp.lt.f32 	%p69, %f245, %f214;
	selp.f32 	%f246, %f214, %f245, %p69;
	setp.lt.f32 	%p70, %f246, %f215;
	selp.f32 	%f247, %f215, %f246, %p70;
	setp.lt.f32 	%p71, %f247, %f216;
	selp.f32 	%f248, %f216, %f247, %p71;
	setp.lt.f32 	%p72, %f248, %f217;
	selp.f32 	%f249, %f217, %f248, %p72;
	setp.lt.f32 	%p73, %f249, %f218;
	selp.f32 	%f250, %f218, %f249, %p73;
	setp.lt.f32 	%p74, %f250, %f219;
	selp.f32 	%f251, %f219, %f250, %p74;
	setp.lt.f32 	%p75, %f251, %f220;
	selp.f32 	%f252, %f220, %f251, %p75;
	setp.lt.f32 	%p76, %f252, %f221;
	selp.f32 	%f253, %f221, %f252, %p76;
	setp.lt.f32 	%p77, %f253, %f222;
	selp.f32 	%f254, %f222, %f253, %p77;
	setp.lt.f32 	%p78, %f254, %f223;
	selp.f32 	%f255, %f223, %f254, %p78;
	setp.lt.f32 	%p79, %f255, %f224;
	selp.f32 	%f256, %f224, %f255, %p79;
	setp.lt.f32 	%p80, %f256, %f225;
	selp.f32 	%f257, %f225, %f256, %p80;
	setp.lt.f32 	%p81, %f257, %f226;
	selp.f32 	%f258, %f226, %f257, %p81;
	setp.lt.f32 	%p82, %f258, %f227;
	selp.f32 	%f259, %f227, %f258, %p82;
	setp.lt.f32 	%p83, %f259, %f228;
	selp.f32 	%f260, %f228, %f259, %p83;
	setp.lt.f32 	%p84, %f260, %f229;
	selp.f32 	%f261, %f229, %f260, %p84;
	setp.lt.f32 	%p85, %f261, %f230;
	selp.f32 	%f262, %f230, %f261, %p85;
	setp.lt.f32 	%p86, %f262, %f231;
	selp.f32 	%f263, %f231, %f262, %p86;
	setp.lt.f32 	%p87, %f263, %f232;
	selp.f32 	%f264, %f232, %f263, %p87;
	st.shared.u32 	[%r73+16], %r66;
	st.shared.f32 	[%r73+20], %f234;
	st.shared.f32 	[%r73+24], %f235;
	st.shared.f32 	[%r73+28], %f236;
	st.shared.f32 	[%r73+32], %f237;
	st.shared.f32 	[%r73+36], %f238;
	st.shared.f32 	[%r73+40], %f239;
	st.shared.f32 	[%r73+44], %f240;
	st.shared.f32 	[%r73+48], %f241;
	st.shared.f32 	[%r73+52], %f242;
	st.shared.f32 	[%r73+56], %f243;
	st.shared.f32 	[%r73+60], %f244;
	st.shared.f32 	[%r73+64], %f245;
	st.shared.f32 	[%r73+68], %f246;
	st.shared.f32 	[%r73+72], %f247;
	st.shared.f32 	[%r73+76], %f248;
	st.shared.f32 	[%r73+80], %f249;
	st.shared.f32 	[%r73+84], %f250;
	st.shared.f32 	[%r73+88], %f251;
	st.shared.f32 	[%r73+92], %f252;
	st.shared.f32 	[%r73+96], %f253;
	st.shared.f32 	[%r73+100], %f254;
	st.shared.f32 	[%r73+104], %f255;
	st.shared.f32 	[%r73+108], %f256;
	st.shared.f32 	[%r73+112], %f257;
	st.shared.f32 	[%r73+116], %f258;
	st.shared.f32 	[%r73+120], %f259;
	st.shared.f32 	[%r73+124], %f260;
	st.shared.f32 	[%r73+128], %f261;
	st.shared.f32 	[%r73+132], %f262;
	st.shared.f32 	[%r73+136], %f263;
	st.shared.f32 	[%r73+140], %f264;
$L__BB0_20:
	bar.sync 	0;
	mov.u32 	%r75, %tid.x;
	shr.u32 	%r76, %r75, 5;
	add.s32 	%r77, %r76, %r75;
	shl.b32 	%r78, %r77, 2;
	mov.u32 	%r79, _ZZ12angle_kernelE12temp_storage;
	add.s32 	%r80, %r79, %r78;
	ld.shared.f32 	%f265, [%r80+16];
	setp.eq.s32 	%p88, %r75, 0;
	setp.lt.f32 	%p89, %f265, %f3;
	selp.f32 	%f267, %f3, %f265, %p89;
	selp.f32 	%f268, %f3, %f267, %p88;
	setp.lt.f32 	%p90, %f268, %f5;
	selp.f32 	%f269, %f5, %f268, %p90;
	setp.lt.f32 	%p91, %f269, %f7;
	selp.f32 	%f14, %f7, %f269, %p91;
	setp.lt.f32 	%p92, %f14, %f9;
	selp.f32 	%f15, %f9, %f14, %p92;
	setp.lt.f32 	%p93, %f15, %f11;
	selp.f32 	%f16, %f11, %f15, %p93;
	setp.ltu.f32 	%p94, %f3, %f268;
	cvt.f64.f32 	%fd1, %f2;
	fma.rn.f64 	%fd2, %fd1, 0d3F91DF4722D4405F, 0d0000000000000000;
	cvt.rn.f32.f64 	%f270, %fd2;
	selp.f32 	%f274, 0f00000000, %f270, %p94;
	setp.ltu.f32 	%p95, %f5, %f269;
	@%p95 bra 	$L__BB0_22;
	cvt.f64.f32 	%fd3, %f4;
	cvt.f64.f32 	%fd4, %f274;
	fma.rn.f64 	%fd5, %fd3, 0d3F91DF4722D4405F, %fd4;
	cvt.rn.f32.f64 	%f274, %fd5;
$L__BB0_22:
	setp.ltu.f32 	%p96, %f7, %f14;
	@%p96 bra 	$L__BB0_24;
	cvt.f64.f32 	%fd6, %f6;
	cvt.f64.f32 	%fd7, %f274;
	fma.rn.f64 	%fd8, %fd6, 0d3F91DF4722D4405F, %fd7;
	cvt.rn.f32.f64 	%f274, %fd8;
$L__BB0_24:
	setp.ltu.f32 	%p97, %f9, %f15;
	@%p97 bra 	$L__BB0_26;
	cvt.f64.f32 	%fd9, %f8;
	cvt.f64.f32 	%fd10, %f274;
	fma.rn.f64 	%fd11, %fd9, 0d3F91DF4722D4405F, %fd10;
	cvt.rn.f32.f64 	%f274, %fd11;
$L__BB0_26:
	setp.ltu.f32 	%p98, %f11, %f16;
	@%p98 bra 	$L__BB0_28;
	cvt.f64.f32 	%fd12, %f10;
	cvt.f64.f32 	%fd13, %f274;
	fma.rn.f64 	%fd14, %fd12, 0d3F91DF4722D4405F, %fd13;
	cvt.rn.f32.f64 	%f274, %fd14;
$L__BB0_28:
	setp.lt.f32 	%p99, %f16, %f13;
	selp.f32 	%f271, %f13, %f16, %p99;
	setp.ltu.f32 	%p100, %f13, %f271;
	@%p100 bra 	$L__BB0_30;
	cvt.f64.f32 	%fd15, %f12;
	cvt.f64.f32 	%fd16, %f274;
	fma.rn.f64 	%fd17, %fd15, 0d3F91DF4722D4405F, %fd16;
	cvt.rn.f32.f64 	%f274, %fd17;
$L__BB0_30:
	setp.leu.f32 	%p101, %f274, 0f00000000;
	@%p101 bra 	$L__BB0_32;
	ld.param.u64 	%rd42, [angle_kernel_param_5];
	cvta.to.global.u64 	%rd39, %rd42;
	shl.b64 	%rd40, %rd1, 2;
	add.s64 	%rd41, %rd39, %rd40;
	atom.global.add.f32 	%f272, [%rd41], %f274;
$L__BB0_32:
	ret;

}


// ===== COMPILED SASS (sm_100) =====

	.target	sm_100

	.elftype	@"ET_EXEC"


//--------------------- .note.nv.tkinfo           --------------------------
	.section	.note.nv.tkinfo,"",@"SHT_NOTE"
	.sectionflags	@"SHF_NOTE_NV_TKINFO"
	.tkinfo
        /*0018*/ 	.word	0x00000002
        /*0030*/ 	.string	""
        /*0030*/ 	.string	"ptxas"
        /*0030*/ 	.string	"Cuda compilation tools, release 13.0, V13.0.88"
        /*0030*/ 	.string	"Build cuda_13.0.r13.0/compiler.36424714_0"
        /*0030*/ 	.string	"-arch sm_100 -m 64 "



//--------------------- .note.nv.cuinfo           --------------------------
	.section	.note.nv.cuinfo,"",@"SHT_NOTE"
	.sectionflags	@"SHF_NOTE_NV_CUINFO"
        /*0018*/ 	.short	0x0002
        /*001a*/ 	.short	0x0064
        /*001c*/ 	.short	0x0082
	.zero		2


//--------------------- .nv.info                  --------------------------
	.section	.nv.info,"",@"SHT_CUDA_INFO"
	.align	4


	//----- nvinfo : EIATTR_REGCOUNT
	.align		4
        /*0000*/ 	.byte	0x04, 0x2f
        /*0002*/ 	.short	(.L_29 - .L_28)
	.align		4
.L_28:
        /*0004*/ 	.word	index@(angle_kernel)
        /*0008*/ 	.word	0x00000038


	//----- nvinfo : EIATTR_FRAME_SIZE
	.align		4
.L_29:
        /*000c*/ 	.byte	0x04, 0x11
        /*000e*/ 	.short	(.L_31 - .L_30)
	.align		4
.L_30:
        /*0010*/ 	.word	index@($__internal_0_$__cuda_sm3x_div_rn_noftz_f32_slowpath)
        /*0014*/ 	.word	0x00000000


	//----- nvinfo : EIATTR_FRAME_SIZE
	.align		4
.L_31:
        /*0018*/ 	.byte	0x04, 0x11
        /*001a*/ 	.short	(.L_33 - .L_32)
	.align		4
.L_32:
        /*001c*/ 	.word	index@(angle_kernel)
        /*0020*/ 	.word	0x00000000


	//----- nvinfo : EIATTR_MIN_STACK_SIZE
	.align		4
.L_33:
        /*0024*/ 	.byte	0x04, 0x12
        /*0026*/ 	.short	(.L_35 - .L_34)
	.align		4
.L_34:
        /*0028*/ 	.word	index@(angle_kernel)
        /*002c*/ 	.word	0x00000000
.L_35:


//--------------------- .nv.compat                --------------------------
	.section	.nv.compat,"",@"SHT_CUDA_COMPAT_INFO"
	.align	4
        /*0000*/ 	.byte	0x02, 0x09, 0x00, 0x00, 0x02, 0x02, 0x01, 0x00, 0x02, 0x05, 0x05, 0x00, 0x03, 0x07, 0x01, 0x01
        /*0010*/ 	.byte	0x02, 0x03, 0x00, 0x00, 0x02, 0x06, 0x01, 0x00, 0x04, 0x0b, 0x08, 0x00, 0x01, 0x00, 0x00, 0x00
        /*0020*/ 	.byte	0x00, 0x00, 0x00, 0x00


//--------------------- .nv.info.angle_kernel     --------------------------
	.section	.nv.info.angle_kernel,"",@"SHT_CUDA_INFO"
	.sectionflags	@""
	.align	4


	//----- nvinfo : EIATTR_CUDA_API_VERSION
	.align		4
        /*0000*/ 	.byte	0x04, 0x37
        /*0002*/ 	.short	(.L_37 - .L_36)
.L_36:
        /*0004*/ 	.word	0x00000082


	//----- nvinfo : EIATTR_KPARAM_INFO
	.align		4
.L_37:
        /*0008*/ 	.byte	0x04, 0x17
        /*000a*/ 	.short	(.L_39 - .L_38)
.L_38:
        /*000c*/ 	.word	0x00000000
        /*0010*/ 	.short	0x0006
        /*0012*/ 	.short	0x0040
        /*0014*/ 	.byte	0x00, 0xf0, 0x11, 0x00


	//----- nvinfo : EIATTR_KPARAM_INFO
	.align		4
.L_39:
        /*0018*/ 	.byte	0x04, 0x17
        /*001a*/ 	.short	(.L_41 - .L_40)
.L_40:
        /*001c*/ 	.word	0x00000000
        /*0020*/ 	.short	0x0005
        /*0022*/ 	.short	0x0038
        /*0024*/ 	.byte	0x00, 0xf5, 0x21, 0x00


	//----- nvinfo : EIATTR_KPARAM_INFO
	.align		4
.L_41:
        /*0028*/ 	.byte	0x04, 0x17
        /*002a*/ 	.short	(.L_43 - .L_42)
.L_42:
        /*002c*/ 	.word	0x00000000
        /*0030*/ 	.short	0x0004
        /*0032*/ 	.short	0x0030
        /*0034*/ 	.byte	0x00, 0xf5, 0x21, 0x00


	//----- nvinfo : EIATTR_KPARAM_INFO
	.align		4
.L_43:
        /*0038*/ 	.byte	0x04, 0x17
        /*003a*/ 	.short	(.L_45 - .L_44)
.L_44:
        /*003c*/ 	.word	0x00000000
        /*0040*/ 	.short	0x0003
        /*0042*/ 	.short	0x0028
        /*0044*/ 	.byte	0x00, 0xf5, 0x21, 0x00


	//----- nvinfo : EIATTR_KPARAM_INFO
	.align		4
.L_45:
        /*0048*/ 	.byte	0x04, 0x17
        /*004a*/ 	.short	(.L_47 - .L_46)
.L_46:
        /*004c*/ 	.word	0x00000000
        /*0050*/ 	.short	0x0002
        /*0052*/ 	.short	0x0020
        /*0054*/ 	.byte	0x00, 0xf5, 0x21, 0x00


	//----- nvinfo : EIATTR_KPARAM_INFO
	.align		4
.L_47:
        /*0058*/ 	.byte	0x04, 0x17
        /*005a*/ 	.short	(.L_49 - .L_48)
.L_48:
        /*005c*/ 	.word	0x00000000
        /*0060*/ 	.short	0x0001
        /*0062*/ 	.short	0x0018
        /*0064*/ 	.byte	0x00, 0xf5, 0x21, 0x00


	//----- nvinfo : EIATTR_KPARAM_INFO
	.align		4
.L_49:
        /*0068*/ 	.byte	0x04, 0x17
        /*006a*/ 	.short	(.L_51 - .L_50)
.L_50:
        /*006c*/ 	.word	0x00000000
        /*0070*/ 	.short	0x0000
        /*0072*/ 	.short	0x0000
        /*0074*/ 	.byte	0x00, 0xf0, 0x61, 0x00


	//----- nvinfo : EIATTR_SPARSE_MMA_MASK
	.align		4
.L_51:
        /*0078*/ 	.byte	0x03, 0x50
        /*007a*/ 	.short	0x0000


	//----- nvinfo : EIATTR_MAXREG_COUNT
	.align		4
        /*007c*/ 	.byte	0x03, 0x1b
        /*007e*/ 	.short	0x00ff


	//----- nvinfo : EIATTR_NUM_BARRIERS
	.align		4
        /*0080*/ 	.byte	0x02, 0x4c
        /*0082*/ 	.byte	0x01
	.zero		1


	//----- nvinfo : EIATTR_MERCURY_ISA_VERSION
	.align		4
        /*0084*/ 	.byte	0x03, 0x5f
        /*0086*/ 	.short	0x0101


	//----- nvinfo : EIATTR_COOP_GROUP_MASK_REGIDS
	.align		4
        /*0088*/ 	.byte	0x04, 0x29
        /*008a*/ 	.short	(.L_53 - .L_52)


	//   ....[0]....
.L_52:
        /*008c*/ 	.word	0xffffffff


	//   ....[1]....
        /*0090*/ 	.word	0xffffffff


	//   ....[2]....
        /*0094*/ 	.word	0xffffffff


	//   ....[3]....
        /*0098*/ 	.word	0xffffffff


	//   ....[4]....
        /*009c*/ 	.word	0xffffffff


	//   ....[5]....
        /*00a0*/ 	.word	0xffffffff


	//   ....[6]....
        /*00a4*/ 	.word	0x0500002e


	//   ....[7]....
        /*00a8*/ 	.word	0x0500002e


	//   ....[8]....
        /*00ac*/ 	.word	0x0500002e


	//   ....[9]....
        /*00b0*/ 	.word	0x0500002e


	//   ....[10]....
        /*00b4*/ 	.word	0x0500002e


	//   ....[11]....
        /*00b8*/ 	.word	0x0500002e


	//----- nvinfo : EIATTR_COOP_GROUP_INSTR_OFFSETS
	.align		4
.L_53:
        /*00bc*/ 	.byte	0x04, 0x28
        /*00be*/ 	.short	(.L_55 - .L_54)


	//   ....[0]....
.L_54:
        /*00c0*/ 	.word	0x00001310


	//   ....[1]....
        /*00c4*/ 	.word	0x00001360


	//   ....[2]....
        /*00c8*/ 	.word	0x000013a0


	//   ....[3]....
        /*00cc*/ 	.word	0x000013e0


	//   ....[4]....
        /*00d0*/ 	.word	0x00001420


	//   ....[5]....
        /*00d4*/ 	.word	0x00001450


	//   ....[6]....
        /*00d8*/ 	.word	0x00001e60


	//   ....[7]....
        /*00dc*/ 	.word	0x00001ee0


	//   ....[8]....
        /*00e0*/ 	.word	0x00001f60


	//   ....[9]....
        /*00e4*/ 	.word	0x00001fe0


	//   ....[10]....
        /*00e8*/ 	.word	0x00002060


	//   ....[11]....
        /*00ec*/ 	.word	0x000020d0


	//----- nvinfo : EIATTR_VRC_CTA_INIT_COUNT
	.align		4
.L_55:
        /*00f0*/ 	.byte	0x02, 0x4a
	.zero		1
	.zero		1


	//----- nvinfo : EIATTR_EXIT_INSTR_OFFSETS
	.align		4
        /*00f4*/ 	.byte	0x04, 0x1c
        /*00f6*/ 	.short	(.L_57 - .L_56)


	//   ....[0]....
.L_56:
        /*00f8*/ 	.word	0x00001d80


	//   ....[1]....
        /*00fc*/ 	.word	0x00001df0


	//----- nvinfo : EIATTR_CRS_STACK_SIZE
	.align		4
.L_57:
        /*0100*/ 	.byte	0x04, 0x1e
        /*0102*/ 	.short	(.L_59 - .L_58)
.L_58:
        /*0104*/ 	.word	0x00000000


	//----- nvinfo : EIATTR_CBANK_PARAM_SIZE
	.align		4
.L_59:
        /*0108*/ 	.byte	0x03, 0x19
        /*010a*/ 	.short	0x0044


	//----- nvinfo : EIATTR_PARAM_CBANK
	.align		4
        /*010c*/ 	.byte	0x04, 0x0a
        /*010e*/ 	.short	(.L_61 - .L_60)
	.align		4
.L_60:
        /*0110*/ 	.word	index@(.nv.constant0.angle_kernel)
        /*0114*/ 	.short	0x0380
        /*0116*/ 	.short	0x0044


	//----- nvinfo : EIATTR_SW_WAR
	.align		4
.L_61:
        /*0118*/ 	.byte	0x04, 0x36
        /*011a*/ 	.short	(.L_63 - .L_62)
.L_62:
        /*011c*/ 	.word	0x00000008
.L_63:


//--------------------- .nv.callgraph             --------------------------
	.section	.nv.callgraph,"",@"SHT_CUDA_CALLGRAPH"
	.align	4
	.sectionentsize	8
	.align		4
        /*0000*/ 	.word	0x00000000
	.align		4
        /*0004*/ 	.word	0xffffffff
	.align		4
        /*0008*/ 	.word	0x00000000
	.align		4
        /*000c*/ 	.word	0xfffffffe
	.align		4
        /*0010*/ 	.word	0x00000000
	.align		4
        /*0014*/ 	.word	0xfffffffd
	.align		4
        /*0018*/ 	.word	0x00000000
	.align		4
        /*001c*/ 	.word	0xfffffffc


//--------------------- .nv.constant4             --------------------------
	.section	.nv.constant4,"a",@progbits
	.align	8
	.align		8
.nv.constant4:
        /*0000*/ 	.dword	_ZN34_INTERNAL_ee5a4655_4_k_cu_e26a3a064cuda3std3__45__cpo5beginE
	.align		8
        /*0008*/ 	.dword	_ZN34_INTERNAL_ee5a4655_4_k_cu_e26a3a064cuda3std3__45__cpo3endE
	.align		8
        /*0010*/ 	.dword	_ZN34_INTERNAL_ee5a4655_4_k_cu_e26a3a064cuda3std3__45__cpo6cbeginE
	.align		8
        /*0018*/ 	.dword	_ZN34_INTERNAL_ee5a4655_4_k_cu_e26a3a064cuda3std3__45__cpo4cendE
	.align		8
        /*0020*/ 	.dword	_ZN34_INTERNAL_ee5a4655_4_k_cu_e26a3a064cuda3std3__45__cpo6rbeginE
	.align		8
        /*0028*/ 	.dword	_ZN34_INTERNAL_ee5a4655_4_k_cu_e26a3a064cuda3std3__45__cpo4rendE
	.align		8
        /*0030*/ 	.dword	_ZN34_INTERNAL_ee5a4655_4_k_cu_e26a3a064cuda3std3__45__cpo7crbeginE
	.align		8
        /*0038*/ 	.dword	_ZN34_INTERNAL_ee5a4655_4_k_cu_e26a3a064cuda3std3__45__cpo5crendE
	.align		8
        /*0040*/ 	.dword	_ZN34_INTERNAL_ee5a4655_4_k_cu_e26a3a064cuda3std3__436_GLOBAL__N__ee5a4655_4_k_cu_e26a3a066ignoreE
	.align		8
        /*0048*/ 	.dword	_ZN34_INTERNAL_ee5a4655_4_k_cu_e26a3a064cuda3std3__419piecewise_constructE
	.align		8
        /*0050*/ 	.dword	_ZN34_INTERNAL_ee5a4655_4_k_cu_e26a3a064cuda3std3__48in_placeE
	.align		8
        /*0058*/ 	.dword	_ZN34_INTERNAL_ee5a4655_4_k_cu_e26a3a064cuda3std3__420unreachable_sentinelE
	.align		8
        /*0060*/ 	.dword	_ZN34_INTERNAL_ee5a4655_4_k_cu_e26a3a064cuda3std6ranges3__45__cpo4swapE
	.align		8
        /*0068*/ 	.dword	_ZN34_INTERNAL_ee5a4655_4_k_cu_e26a3a064cuda3std6ranges3__45__cpo9iter_moveE
	.align		8
        /*0070*/ 	.dword	_ZN34_INTERNAL_ee5a4655_4_k_cu_e26a3a064cuda3std6ranges3__45__cpo5beginE
	.align		8
        /*0078*/ 	.dword	_ZN34_INTERNAL_ee5a4655_4_k_cu_e26a3a064cuda3std6ranges3__45__cpo3endE
	.align		8
        /*0080*/ 	.dword	_ZN34_INTERNAL_ee5a4655_4_k_cu_e26a3a064cuda3std6ranges3__45__cpo6cbeginE
	.align		8
        /*0088*/ 	.dword	_ZN34_INTERNAL_ee5a4655_4_k_cu_e26a3a064cuda3std6ranges3__45__cpo4cendE
	.align		8
        /*0090*/ 	.dword	_ZN34_INTERNAL_ee5a4655_4_k_cu_e26a3a064cuda3std6ranges3__45__cpo7advanceE
	.align		8
        /*0098*/ 	.dword	_ZN34_INTERNAL_ee5a4655_4_k_cu_e26a3a064cuda3std6ranges3__45__cpo9iter_swapE
	.align		8
        /*00a0*/ 	.dword	_ZN34_INTERNAL_ee5a4655_4_k_cu_e26a3a064cuda3std6ranges3__45__cpo4nextE
	.align		8
        /*00a8*/ 	.dword	_ZN34_INTERNAL_ee5a4655_4_k_cu_e26a3a064cuda3std6ranges3__45__cpo4prevE
	.align		8
        /*00b0*/ 	.dword	_ZN34_INTERNAL_ee5a4655_4_k_cu_e26a3a064cuda3std6ranges3__45__cpo4dataE
	.align		8
        /*00b8*/ 	.dword	_ZN34_INTERNAL_ee5a4655_4_k_cu_e26a3a064cuda3std6ranges3__45__cpo5cdataE
	.align		8
        /*00c0*/ 	.dword	_ZN34_INTERNAL_ee5a4655_4_k_cu_e26a3a064cuda3std6ranges3__45__cpo4sizeE
	.align		8
        /*00c8*/ 	.dword	_ZN34_INTERNAL_ee5a4655_4_k_cu_e26a3a064cuda3std6ranges3__45__cpo5ssizeE
	.align		8
        /*00d0*/ 	.dword	_ZN34_INTERNAL_ee5a4655_4_k_cu_e26a3a064cuda3std6ranges3__45__cpo8distanceE
	.align		8
        /*00d8*/ 	.dword	_ZN34_INTERNAL_ee5a4655_4_k_cu_e26a3a066thrust24THRUST_300001_SM_1000_NS6system6detail10sequential3seqE


//--------------------- .text.angle_kernel        --------------------------
	.section	.text.angle_kernel,"ax",@progbits
	.align	128
        .global         angle_kernel
        .type           angle_kernel,@function
        .size           angle_kernel,(.L_x_33 - angle_kernel)
        .other          angle_kernel,@"STO_CUDA_ENTRY STV_DEFAULT"
angle_kernel:
.text.angle_kernel:
[----:B------:R-:W-:Y:S08]  /*0000*/  LDC R1, c[0x0][0x37c] ;  /* 0x0000df00ff017b82 */ /* 0x000ff00000000800 */
[----:B------:R-:W0:Y:S01]  /*0010*/  S2UR UR6, SR_CTAID.X ;  /* 0x00000000000679c3 */ /* 0x000e220000002500 */
[----:B------:R-:W0:Y:S01]  /*0020*/  LDCU UR4, c[0x0][0x3c0] ;  /* 0x00007800ff0477ac */ /* 0x000e220008000800 */
[----:B------:R-:W1:Y:S01]  /*0030*/  S2R R8, SR_TID.X ;  /* 0x0000000000087919 */ /* 0x000e620000002100 */
[----:B------:R-:W2:Y:S05]  /*0040*/  LDCU.64 UR16, c[0x0][0x358] ;  /* 0x00006b00ff1077ac */ /* 0x000eaa0008000a00 */
[----:B------:R-:W3:Y:S01]  /*0050*/  LDC.64 R20, c[0x0][0x3a8] ;  /* 0x0000ea00ff147b82 */ /* 0x000ee20000000a00 */
[----:B------:R-:W4:Y:S07]  /*0060*/  LDCU.64 UR14, c[0x0][0x398] ;  /* 0x00007300ff0e77ac */ /* 0x000f2e0008000a00 */
[----:B------:R-:W5:Y:S01]  /*0070*/  LDC.64 R22, c[0x0][0x3b0] ;  /* 0x0000ec00ff167b82 */ /* 0x000f620000000a00 */
[----:B0-----:R-:W-:-:S07]  /*0080*/  UIADD3 UR6, UPT, UPT, UR6, UR4, URZ ;  /* 0x0000000406067290 */ /* 0x001fce000fffe0ff */
[----:B------:R-:W0:Y:S01]  /*0090*/  LDC.64 R24, c[0x0][0x3a0] ;  /* 0x0000e800ff187b82 */ /* 0x000e220000000a00 */
[----:B------:R-:W-:-:S04]  /*00a0*/  UIMAD.WIDE.U32 UR4, UR6, -0x1164054b, URZ ;  /* 0xee9bfab5060478a5 */ /* 0x000fc8000f8e00ff */
[----:B------:R-:W-:-:S04]  /*00b0*/  USHF.R.U32.HI UR5, URZ, 0x1a, UR5 ;  /* 0x0000001aff057899 */ /* 0x000fc80008011605 */
[----:B------:R-:W-:Y:S02]  /*00c0*/  UIMAD UR10, UR5, -0x44aa200, UR6 ;  /* 0xfbb55e00050a78a4 */ /* 0x000fe4000f8e0206 */
[----:B------:R-:W-:Y:S02]  /*00d0*/  IMAD.U32 R3, RZ, RZ, UR5 ;  /* 0x00000005ff037e24 */ /* 0x000fe4000f8e00ff */
[----:B------:R-:W-:Y:S02]  /*00e0*/  UISETP.GE.U32.AND UP0, UPT, UR10, 0x2255101, UPT ;  /* 0x022551010a00788c */ /* 0x000fe4000bf06070 */
[----:B-1----:R-:W-:-:S04]  /*00f0*/  IMAD R3, R3, 0x3e8, R8 ;  /* 0x000003e803037824 */ /* 0x002fc800078e0208 */
[----:B------:R-:W-:Y:S01]  /*0100*/  PLOP3.LUT P0, PT, PT, PT, UP0, 0x80, 0x8 ;  /* 0x000000000008781c */ /* 0x000fe20003f0f008 */
[----:B------:R-:W-:-:S04]  /*0110*/  IMAD R3, R3, 0x6, RZ ;  /* 0x0000000603037824 */ /* 0x000fc800078e02ff */
[----:B---3--:R-:W-:-:S04]  /*0120*/  IMAD.WIDE.U32 R20, R3, 0x4, R20 ;  /* 0x0000000403147825 */ /* 0x008fc800078e0014 */
[----:B-----5:R-:W-:-:S04]  /*0130*/  IMAD.WIDE.U32 R22, R3, 0x4, R22 ;  /* 0x0000000403167825 */ /* 0x020fc800078e0016 */
[----:B--2---:R-:W2:Y:S04]  /*0140*/  @P0 LDG.E.CONSTANT R7, desc[UR16][R20.64] ;  /* 0x0000001014070981 */ /* 0x004ea8000c1e9900 */
[----:B------:R-:W3:Y:S01]  /*0150*/  @!P0 LDG.E.CONSTANT R0, desc[UR16][R22.64] ;  /* 0x0000001016008981 */ /* 0x000ee2000c1e9900 */
[----:B------:R-:W-:Y:S01]  /*0160*/  UIADD3 UR4, UP1, UPT, UR10, -0x2255100, URZ ;  /* 0xfddaaf000a047890 */ /* 0x000fe2000ff3e0ff */
[----:B0-----:R-:W-:Y:S01]  /*0170*/  IMAD.WIDE.U32 R24, R3, 0x4, R24 ;  /* 0x0000000403187825 */ /* 0x001fe200078e0018 */
[----:B------:R-:W-:Y:S02]  /*0180*/  UISETP.GT.U32.AND UP0, UPT, UR10, 0x2255100, UPT ;  /* 0x022551000a00788c */ /* 0x000fe4000bf04070 */
[----:B------:R-:W-:Y:S02]  /*0190*/  UIADD3.X UR8, UPT, UPT, URZ, -0x1, URZ, UP1, !UPT ;  /* 0xffffffffff087890 */ /* 0x000fe40008ffe4ff */
[----:B------:R-:W5:Y:S02]  /*01a0*/  LDG.E.CONSTANT R5, desc[UR16][R24.64] ;  /* 0x0000001018057981 */ /* 0x000f64000c1e9900 */
[----:B------:R-:W-:-:S02]  /*01b0*/  USEL UR9, UR8, URZ, UP0 ;  /* 0x000000ff08097287 */ /* 0x000fc40008000000 */
[----:B------:R-:W-:Y:S02]  /*01c0*/  USEL UR8, UR4, UR10, UP0 ;  /* 0x0000000a04087287 */ /* 0x000fe40008000000 */
[----:B------:R-:W-:Y:S02]  /*01d0*/  UIMAD.WIDE.U32 UR4, UR9, 0x671529a5, URZ ;  /* 0x671529a5090478a5 */ /* 0x000fe4000f8e00ff */
[----:B------:R-:W-:Y:S02]  /*01e0*/  UIMAD.WIDE.U32 UR12, UR8, 0x671529a5, URZ ;  /* 0x671529a5080c78a5 */ /* 0x000fe4000f8e00ff */
[----:B------:R-:W-:-:S04]  /*01f0*/  UIMAD.WIDE.U32 UR4, UP1, UR8, -0x513cc1e1, UR4 ;  /* 0xaec33e1f080478a5 */ /* 0x000fc8000f820004 */
[----:B------:R-:W-:Y:S02]  /*0200*/  UIADD3.X UR7, UPT, UPT, URZ, URZ, URZ, UP1, !UPT ;  /* 0x000000ffff077290 */ /* 0x000fe40008ffe4ff */
[----:B------:R-:W-:Y:S01]  /*0210*/  UIADD3 URZ, UP1, UPT, UR13, UR4, URZ ;  /* 0x000000040dff7290 */ /* 0x000fe2000ff3e0ff */
[----:B------:R-:W-:Y:S02]  /*0220*/  UMOV UR6, UR5 ;  /* 0x0000000500067c82 */ /* 0x000fe40008000000 */
[----:B------:R-:W0:Y:S01]  /*0230*/  LDCU UR12, c[0x0][0x38c] ;  /* 0x00007180ff0c77ac */ /* 0x000e220008000800 */
[----:B------:R-:W-:-:S04]  /*0240*/  UIMAD.WIDE.U32.X UR4, UR9, -0x513cc1e1, UR6, UP1 ;  /* 0xaec33e1f090478a5 */ /* 0x000fc800088e0406 */
[----:B------:R-:W-:Y:S02]  /*0250*/  USHF.R.U64 UR6, UR4, 0xc, UR5 ;  /* 0x0000000c04067899 */ /* 0x000fe40008001205 */
[----:B------:R-:W-:Y:S02]  /*0260*/  USHF.R.U32.HI UR7, URZ, 0xc, UR5 ;  /* 0x0000000cff077899 */ /* 0x000fe40008011605 */
[----:B------:R-:W-:Y:S02]  /*0270*/  UIMAD.WIDE.U32 UR4, UR6, -0x1770, UR8 ;  /* 0xffffe890060478a5 */ /* 0x000fe4000f8e0008 */
[----:B------:R-:W-:Y:S02]  /*0280*/  UIMAD UR11, UR7, -0x1770, URZ ;  /* 0xffffe890070b78a4 */ /* 0x000fe4000f8e02ff */
[----:B------:R-:W-:Y:S02]  /*0290*/  UIADD3 UR4, UP1, UPT, UR4, 0x1770, URZ ;  /* 0x0000177004047890 */ /* 0x000fe4000ff3e0ff */
[----:B------:R-:W-:-:S02]  /*02a0*/  UIADD3 UR11, UPT, UPT, UR5, -UR6, UR11 ;  /* 0x80000006050b7290 */ /* 0x000fc4000fffe00b */
[----:B0-----:R-:W-:Y:S02]  /*02b0*/  UIMAD.WIDE.U32 UR4, UR4, UR12, UR6 ;  /* 0x0000000c040472a5 */ /* 0x001fe4000f8e0006 */
[----:B------:R-:W-:Y:S02]  /*02c0*/  UIADD3.X UR11, UPT, UPT, URZ, UR11, URZ, UP1, !UPT ;  /* 0x0000000bff0b7290 */ /* 0x000fe40008ffe4ff */
[----:B----4-:R-:W-:Y:S02]  /*02d0*/  ULEA UR6, UP1, UR4, UR14, 0x2 ;  /* 0x0000000e04067291 */ /* 0x010fe4000f8210ff */
[----:B------:R-:W-:-:S04]  /*02e0*/  UIMAD UR11, UR11, UR12, URZ ;  /* 0x0000000c0b0b72a4 */ /* 0x000fc8000f8e02ff */
[----:B------:R-:W-:-:S04]  /*02f0*/  UIADD3 UR5, UPT, UPT, UR5, UR11, URZ ;  /* 0x0000000b05057290 */ /* 0x000fc8000fffe0ff */
[----:B------:R-:W-:Y:S01]  /*0300*/  ULEA.HI.X UR5, UR4, UR15, UR5, 0x2, UP1 ;  /* 0x0000000f04057291 */ /* 0x000fe200088f1405 */
[----:B------:R-:W-:Y:S01]  /*0310*/  IMAD.U32 R18, RZ, RZ, UR6 ;  /* 0x00000006ff127e24 */ /* 0x000fe2000f8e00ff */
[----:B------:R-:W0:Y:S04]  /*0320*/  LDCU UR4, c[0x0][0x394] ;  /* 0x00007280ff0477ac */ /* 0x000e280008000800 */
[----:B------:R-:W-:-:S05]  /*0330*/  IMAD.U32 R19, RZ, RZ, UR5 ;  /* 0x00000005ff137e24 */ /* 0x000fca000f8e00ff */
[----:B------:R-:W0:Y:S01]  /*0340*/  LDG.E.CONSTANT R10, desc[UR16][R18.64+0x5dc0] ;  /* 0x005dc010120a7981 */ /* 0x000e22000c1e9900 */
[----:B---3--:R-:W-:-:S04]  /*0350*/  @!P0 IMAD.MOV R7, RZ, RZ, -R0 ;  /* 0x000000ffff078224 */ /* 0x008fc800078e0a00 */
[----:B--2---:R-:W-:-:S06]  /*0360*/  IMAD.WIDE R6, R7, 0x4, R18 ;  /* 0x0000000407067825 */ /* 0x004fcc00078e0212 */
[----:B------:R-:W2:Y:S01]  /*0370*/  LDG.E.CONSTANT R7, desc[UR16][R6.64+0x5dc0] ;  /* 0x005dc01006077981 */ /* 0x000ea2000c1e9900 */
[----:B-----5:R-:W1:Y:S01]  /*0380*/  MUFU.RCP R2, R5 ;  /* 0x0000000500027308 */ /* 0x020e620000001000 */
[----:B------:R-:W-:Y:S01]  /*0390*/  BSSY.RECONVERGENT B0, `(.L_x_0) ;  /* 0x000000e000007945 */ /* 0x000fe20003800200 */
[----:B-1----:R-:W-:-:S04]  /*03a0*/  FFMA R3, -R5, R2, 1 ;  /* 0x3f80000005037423 */ /* 0x002fc80000000102 */
[----:B------:R-:W-:Y:S01]  /*03b0*/  FFMA R3, R2, R3, R2 ;  /* 0x0000000302037223 */ /* 0x000fe20000000002 */
[----:B0-----:R-:W-:-:S04]  /*03c0*/  FADD R10, R10, UR4 ;  /* 0x000000040a0a7e21 */ /* 0x001fc80008000000 */
[----:B--2---:R-:W-:-:S04]  /*03d0*/  FADD R0, -R10, R7 ;  /* 0x000000070a007221 */ /* 0x004fc80000000100 */
[----:B------:R-:W0:Y:S01]  /*03e0*/  FCHK P0, R0, R5 ;  /* 0x0000000500007302 */ /* 0x000e220000000000 */
[----:B------:R-:W-:-:S04]  /*03f0*/  FFMA R2, R0, R3, RZ ;  /* 0x0000000300027223 */ /* 0x000fc800000000ff */
[----:B------:R-:W-:-:S04]  /*0400*/  FFMA R4, -R5, R2, R0 ;  /* 0x0000000205047223 */ /* 0x000fc80000000100 */
[----:B------:R-:W-:Y:S01]  /*0410*/  FFMA R2, R3, R4, R2 ;  /* 0x0000000403027223 */ /* 0x000fe20000000002 */
[----:B0-----:R-:W-:Y:S06]  /*0420*/  @!P0 BRA `(.L_x_1) ;  /* 0x0000000000108947 */ /* 0x001fec0003800000 */
[----:B------:R-:W-:Y:S01]  /*0430*/  IMAD.MOV.U32 R3, RZ, RZ, R5 ;  /* 0x000000ffff037224 */ /* 0x000fe200078e0005 */
[----:B------:R-:W-:-:S07]  /*0440*/  MOV R12, 0x460 ;  /* 0x00000460000c7802 */ /* 0x000fce0000000f00 */
[----:B------:R-:W-:Y:S05]  /*0450*/  CALL.REL.NOINC `($__internal_0_$__cuda_sm3x_div_rn_noftz_f32_slowpath) ;  /* 0x0000001c002c7944 */ /* 0x000fea0003c00000 */
[----:B------:R-:W-:-:S07]  /*0460*/  IMAD.MOV.U32 R2, RZ, RZ, R0 ;  /* 0x000000ffff027224 */ /* 0x000fce00078e0000 */
.L_x_1:
[----:B------:R-:W-:Y:S05]  /*0470*/  BSYNC.RECONVERGENT B0 ;  /* 0x0000000000007941 */ /* 0x000fea0003800200 */
.L_x_0:
[----:B------:R-:W-:Y:S01]  /*0480*/  PLOP3.LUT P0, PT, PT, PT, UP0, 0x80, 0x8 ;  /* 0x000000000008781c */ /* 0x000fe20003f0f008 */
[----:B------:R-:W2:-:S12]  /*0490*/  LDG.E.CONSTANT R9, desc[UR16][R24.64+0x4] ;  /* 0x0000041018097981 */ /* 0x000e98000c1e9900 */
[----:B------:R-:W3:Y:S02]  /*04a0*/  @!P0 LDG.E.CONSTANT R0, desc[UR16][R22.64+0x4] ;  /* 0x0000041016008981 */ /* 0x000ee4000c1e9900 */
[----:B---3--:R-:W-:-:S06]  /*04b0*/  @!P0 IMAD.MOV R13, RZ, RZ, -R0 ;  /* 0x000000ffff0d8224 */ /* 0x008fcc00078e0a00 */
[----:B------:R-:W3:Y:S01]  /*04c0*/  @P0 LDG.E.CONSTANT R13, desc[UR16][R20.64+0x4] ;  /* 0x00000410140d0981 */ /* 0x000ee2000c1e9900 */
[----:B--2---:R-:W0:Y:S01]  /*04d0*/  MUFU.RCP R4, R9 ;  /* 0x0000000900047308 */ /* 0x004e220000001000 */
[----:B---3--:R-:W-:-:S06]  /*04e0*/  IMAD.WIDE R12, R13, 0x4, R18 ;  /* 0x000000040d0c7825 */ /* 0x008fcc00078e0212 */
[----:B------:R-:W2:Y:S01]  /*04f0*/  LDG.E.CONSTANT R13, desc[UR16][R12.64+0x5dc0] ;  /* 0x005dc0100c0d7981 */ /* 0x000ea2000c1e9900 */
[----:B0-----:R-:W-:-:S04]  /*0500*/  FFMA R3, -R9, R4, 1 ;  /* 0x3f80000009037423 */ /* 0x001fc80000000104 */
[----:B------:R-:W-:Y:S01]  /*0510*/  FFMA R3, R4, R3, R4 ;  /* 0x0000000304037223 */ /* 0x000fe20000000004 */
[----:B------:R-:W-:Y:S01]  /*0520*/  UISETP.GT.U32.AND UP0, UPT, UR10, 0x2255100, UPT ;  /* 0x022551000a00788c */ /* 0x000fe2000bf04070 */
[----:B------:R-:W-:Y:S01]  /*0530*/  BSSY.RECONVERGENT B0, `(.L_x_2) ;  /* 0x000000b000007945 */ /* 0x000fe20003800200 */
        /* <DEDUP_REMOVED lines=10> */
.L_x_3:
[----:B------:R-:W-:Y:S05]  /*05e0*/  BSYNC.RECONVERGENT B0 ;  /* 0x0000000000007941 */ /* 0x000fea0003800200 */
.L_x_2:
        /* <DEDUP_REMOVED lines=22> */
.L_x_5:
[----:B------:R-:W-:Y:S05]  /*0750*/  BSYNC.RECONVERGENT B0 ;  /* 0x0000000000007941 */ /* 0x000fea0003800200 */
.L_x_4:
        /* <DEDUP_REMOVED lines=22> */
.L_x_7:
[----:B------:R-:W-:Y:S05]  /*08c0*/  BSYNC.RECONVERGENT B0 ;  /* 0x0000000000007941 */ /* 0x000fea0003800200 */
.L_x_6:
        /* <DEDUP_REMOVED lines=22> */
.L_x_9:
[----:B------:R-:W-:Y:S05]  /*0a30*/  BSYNC.RECONVERGENT B0 ;  /* 0x0000000000007941 */ /* 0x000fea0003800200 */
.L_x_8:
        /* <DEDUP_REMOVED lines=10> */
[----:B------:R-:W-:Y:S01]  /*0ae0*/  BSSY.RECONVERGENT B0, `(.L_x_10) ;  /* 0x000000a000007945 */ /* 0x000fe20003800200 */
[----:B--2---:R-:W-:-:S04]  /*0af0*/  FADD R0, -R10, R27 ;  /* 0x0000001b0a007221 */ /* 0x004fc80000000100 */
[----:B------:R-:W0:Y:S01]  /*0b00*/  FCHK P0, R0, R3 ;  /* 0x0000000300007302 */ /* 0x000e220000000000 */
[----:B------:R-:W-:-:S04]  /*0b10*/  FFMA R10, R0, R19, RZ ;  /* 0x00000013000a7223 */ /* 0x000fc800000000ff */
[----:B------:R-:W-:-:S04]  /*0b20*/  FFMA R12, -R3, R10, R0 ;  /* 0x0000000a030c7223 */ /* 0x000fc80000000100 */
[----:B------:R-:W-:Y:S01]  /*0b30*/  FFMA R19, R19, R12, R10 ;  /* 0x0000000c13137223 */ /* 0x000fe2000000000a */
[----:B0-----:R-:W-:Y:S06]  /*0b40*/  @!P0 BRA `(.L_x_11) ;  /* 0x00000000000c8947 */ /* 0x001fec0003800000 */
[----:B------:R-:W-:-:S07]  /*0b50*/  MOV R12, 0xb70 ;  /* 0x00000b70000c7802 */ /* 0x000fce0000000f00 */
[----:B------:R-:W-:Y:S05]  /*0b60*/  CALL.REL.NOINC `($__internal_0_$__cuda_sm3x_div_rn_noftz_f32_slowpath) ;  /* 0x0000001400687944 */ /* 0x000fea0003c00000 */
[----:B------:R-:W-:-:S07]  /*0b70*/  IMAD.MOV.U32 R19, RZ, RZ, R0 ;  /* 0x000000ffff137224 */ /* 0x000fce00078e0000 */
.L_x_11:
[----:B------:R-:W-:Y:S05]  /*0b80*/  BSYNC.RECONVERGENT B0 ;  /* 0x0000000000007941 */ /* 0x000fea0003800200 */
.L_x_10:
[----:B------:R-:W0:Y:S01]  /*0b90*/  S2R R23, SR_CgaCtaId ;  /* 0x0000000000177919 */ /* 0x000e220000008800 */
[----:B------:R-:W-:Y:S01]  /*0ba0*/  BAR.SYNC.DEFER_BLOCKING 0x0 ;  /* 0x0000000000007b1d */ /* 0x000fe20000010000 */
[----:B------:R-:W-:Y:S02]  /*0bb0*/  FSETP.GEU.AND P0, PT, R2, R7, PT ;  /* 0x000000070200720b */ /* 0x000fe40003f0e000 */
[----:B------:R-:W-:Y:S02]  /*0bc0*/  FSETP.GEU.AND P1, PT, R4, R15, PT ;  /* 0x0000000f0400720b */ /* 0x000fe40003f2e000 */
[----:B------:R-:W-:Y:S02]  /*0bd0*/  FSEL R0, R7, R2, !P0 ;  /* 0x0000000207007208 */ /* 0x000fe40004000000 */
[----:B------:R-:W-:Y:S02]  /*0be0*/  FSEL R21, R15, R4, !P1 ;  /* 0x000000040f157208 */ /* 0x000fe40004800000 */
[----:B------:R-:W-:-:S02]  /*0bf0*/  FSETP.GEU.AND P0, PT, R6, R19, PT ;  /* 0x000000130600720b */ /* 0x000fc40003f0e000 */
[----:B------:R-:W-:Y:S02]  /*0c00*/  FSETP.GEU.AND P1, PT, R0, R21, PT ;  /* 0x000000150000720b */ /* 0x000fe40003f2e000 */
[----:B------:R-:W-:Y:S02]  /*0c10*/  FSEL R10, R19, R6, !P0 ;  /* 0x00000006130a7208 */ /* 0x000fe40004000000 */
[----:B------:R-:W-:Y:S02]  /*0c20*/  FSEL R21, R21, R0, !P1 ;  /* 0x0000000015157208 */ /* 0x000fe40004800000 */
[----:B------:R-:W-:Y:S02]  /*0c30*/  MOV R12, 0x400 ;  /* 0x00000400000c7802 */ /* 0x000fe40000000f00 */
[----:B------:R-:W-:Y:S02]  /*0c40*/  FSETP.GEU.AND P0, PT, R21, R10, PT ;  /* 0x0000000a1500720b */ /* 0x000fe40003f0e000 */
[----:B------:R-:W-:-:S02]  /*0c50*/  LEA.HI R0, R8, R8, RZ, 0x1b ;  /* 0x0000000808007211 */ /* 0x000fc400078fd8ff */
[----:B------:R-:W-:Y:S02]  /*0c60*/  FSEL R21, R10, R21, !P0 ;  /* 0x000000150a157208 */ /* 0x000fe40004000000 */
[----:B------:R-:W-:Y:S02]  /*0c70*/  ISETP.GT.U32.AND P0, PT, R8, 0x1f, PT ;  /* 0x0000001f0800780c */ /* 0x000fe40003f04070 */
[----:B0-----:R-:W-:-:S05]  /*0c80*/  LEA R23, R23, R12, 0x18 ;  /* 0x0000000c17177211 */ /* 0x001fca00078ec0ff */
[----:B------:R-:W-:-:S05]  /*0c90*/  IMAD R0, R0, 0x4, R23 ;  /* 0x0000000400007824 */ /* 0x000fca00078e0217 */
[----:B------:R0:W-:Y:S01]  /*0ca0*/  STS [R0+0x10], R21 ;  /* 0x0000101500007388 */ /* 0x0001e20000000800 */
[----:B------:R-:W-:Y:S06]  /*0cb0*/  BAR.SYNC.DEFER_BLOCKING 0x0 ;  /* 0x0000000000007b1d */ /* 0x000fec0000010000 */
[----:B------:R-:W-:Y:S05]  /*0cc0*/  @P0 BRA `(.L_x_12) ;  /* 0x0000000c00600947 */ /* 0x000fea0003800000 */
[----:B------:R-:W0:Y:S01]  /*0cd0*/  S2R R8, SR_TID.X ;  /* 0x0000000000087919 */ /* 0x000e220000002100 */
[----:B------:R-:W-:Y:S01]  /*0ce0*/  UMOV UR4, 0xffffffff ;  /* 0xffffffff00047882 */ /* 0x000fe20000000000 */
[----:B------:R-:W1:Y:S01]  /*0cf0*/  S2R R16, SR_LANEID ;  /* 0x0000000000107919 */ /* 0x000e620000000000 */
[----:B0-----:R-:W-:-:S05]  /*0d00*/  IMAD R21, R8, 0x84, R23 ;  /* 0x0000008408157824 */ /* 0x001fca00078e0217 */
[----:B------:R-:W-:Y:S04]  /*0d10*/  LDS R35, [R21+0x10] ;  /* 0x0000100015237984 */ /* 0x000fe80000000800 */
[----:B------:R-:W0:Y:S04]  /*0d20*/  LDS R38, [R21+0x14] ;  /* 0x0000140015267984 */ /* 0x000e280000000800 */
[----:B------:R-:W2:Y:S04]  /*0d30*/  LDS R32, [R21+0x18] ;  /* 0x0000180015207984 */ /* 0x000ea80000000800 */
[----:B------:R-:W3:Y:S04]  /*0d40*/  LDS R53, [R21+0x1c] ;  /* 0x00001c0015357984 */ /* 0x000ee80000000800 */
[----:B------:R-:W4:Y:S04]  /*0d50*/  LDS R51, [R21+0x20] ;  /* 0x0000200015337984 */ /* 0x000f280000000800 */
[----:B------:R-:W5:Y:S04]  /*0d60*/  LDS R49, [R21+0x24] ;  /* 0x0000240015317984 */ /* 0x000f680000000800 */
[----:B------:R-:W1:Y:S04]  /*0d70*/  LDS R47, [R21+0x28] ;  /* 0x00002800152f7984 */ /* 0x000e680000000800 */
[----:B------:R-:W1:Y:S04]  /*0d80*/  LDS R45, [R21+0x2c] ;  /* 0x00002c00152d7984 */ /* 0x000e680000000800 */
[----:B------:R-:W1:Y:S04]  /*0d90*/  LDS R44, [R21+0x30] ;  /* 0x00003000152c7984 */ /* 0x000e680000000800 */
[----:B------:R-:W1:Y:S04]  /*0da0*/  LDS R43, [R21+0x34] ;  /* 0x00003400152b7984 */ /* 0x000e680000000800 */
[----:B------:R-:W1:Y:S01]  /*0db0*/  LDS R42, [R21+0x38] ;  /* 0x00003800152a7984 */ /* 0x000e620000000800 */
[----:B0-----:R-:W-:-:S03]  /*0dc0*/  FSETP.GEU.AND P0, PT, R35, R38, PT ;  /* 0x000000262300720b */ /* 0x001fc60003f0e000 */
[----:B------:R-:W0:Y:S01]  /*0dd0*/  LDS R41, [R21+0x3c] ;  /* 0x00003c0015297984 */ /* 0x000e220000000800 */
[----:B------:R-:W-:-:S03]  /*0de0*/  FSEL R23, R38, R35, !P0 ;  /* 0x0000002326177208 */ /* 0x000fc60004000000 */
[----:B------:R-:W0:Y:S01]  /*0df0*/  LDS R40, [R21+0x40] ;  /* 0x0000400015287984 */ /* 0x000e220000000800 */
[----:B--2---:R-:W-:-:S03]  /*0e00*/  FSETP.GEU.AND P0, PT, R23, R32, PT ;  /* 0x000000201700720b */ /* 0x004fc60003f0e000 */
[----:B------:R-:W2:Y:S01]  /*0e10*/  LDS R39, [R21+0x44] ;  /* 0x0000440015277984 */ /* 0x000ea20000000800 */
[----:B------:R-:W-:-:S03]  /*0e20*/  FSEL R10, R32, R23, !P0 ;  /* 0x00000017200a7208 */ /* 0x000fc60004000000 */
[----:B------:R-:W2:Y:S01]  /*0e30*/  LDS R37, [R21+0x48] ;  /* 0x0000480015257984 */ /* 0x000ea20000000800 */
[----:B---3--:R-:W-:-:S03]  /*0e40*/  FSETP.GEU.AND P0, PT, R10, R53, PT ;  /* 0x000000350a00720b */ /* 0x008fc60003f0e000 */
[----:B------:R-:W3:Y:S01]  /*0e50*/  LDS R12, [R21+0x4c] ;  /* 0x00004c00150c7984 */ /* 0x000ee20000000800 */
[----:B------:R-:W-:-:S03]  /*0e60*/  FSEL R10, R53, R10, !P0 ;  /* 0x0000000a350a7208 */ /* 0x000fc60004000000 */
[----:B------:R-:W3:Y:S01]  /*0e70*/  LDS R29, [R21+0x50] ;  /* 0x00005000151d7984 */ /* 0x000ee20000000800 */
[----:B----4-:R-:W-:-:S03]  /*0e80*/  FSETP.GEU.AND P0, PT, R10, R51, PT ;  /* 0x000000330a00720b */ /* 0x010fc60003f0e000 */
[----:B------:R-:W4:Y:S01]  /*0e90*/  LDS R28, [R21+0x54] ;  /* 0x00005400151c7984 */ /* 0x000f220000000800 */
[----:B------:R-:W-:-:S03]  /*0ea0*/  FSEL R10, R51, R10, !P0 ;  /* 0x0000000a330a7208 */ /* 0x000fc60004000000 */
[----:B------:R-:W4:Y:S01]  /*0eb0*/  LDS R27, [R21+0x58] ;  /* 0x00005800151b7984 */ /* 0x000f220000000800 */
[----:B-----5:R-:W-:-:S03]  /*0ec0*/  FSETP.GEU.AND P0, PT, R10, R49, PT ;  /* 0x000000310a00720b */ /* 0x020fc60003f0e000 */
[----:B------:R-:W5:Y:S01]  /*0ed0*/  LDS R26, [R21+0x5c] ;  /* 0x00005c00151a7984 */ /* 0x000f620000000800 */
[----:B------:R-:W-:-:S03]  /*0ee0*/  FSEL R10, R49, R10, !P0 ;  /* 0x0000000a310a7208 */ /* 0x000fc60004000000 */
[----:B------:R-:W5:Y:S01]  /*0ef0*/  LDS R25, [R21+0x60] ;  /* 0x0000600015197984 */ /* 0x000f620000000800 */
[----:B-1----:R-:W-:-:S03]  /*0f00*/  FSETP.GEU.AND P0, PT, R10, R47, PT ;  /* 0x0000002f0a00720b */ /* 0x002fc60003f0e000 */
[----:B------:R-:W-:Y:S01]  /*0f10*/  LDS R23, [R21+0x68] ;  /* 0x0000680015177984 */ /* 0x000fe20000000800 */
[----:B------:R-:W-:-:S03]  /*0f20*/  FSEL R10, R47, R10, !P0 ;  /* 0x0000000a2f0a7208 */ /* 0x000fc60004000000 */
[----:B------:R-:W-:Y:S01]  /*0f30*/  LDS R22, [R21+0x6c] ;  /* 0x00006c0015167984 */ /* 0x000fe20000000800 */
[----:B------:R-:W-:Y:S02]  /*0f40*/  ISETP.NE.AND P0, PT, R8, 0x1f, PT ;  /* 0x0000001f0800780c */ /* 0x000fe40003f05270 */
[----:B------:R-:W-:Y:S01]  /*0f50*/  FSETP.GEU.AND P1, PT, R10, R45, PT ;  /* 0x0000002d0a00720b */ /* 0x000fe20003f2e000 */
[----:B------:R-:W-:Y:S03]  /*0f60*/  LDS R20, [R21+0x70] ;  /* 0x0000700015147984 */ /* 0x000fe60000000800 */
[----:B------:R-:W-:Y:S01]  /*0f70*/  FSEL R34, R45, R10, !P1 ;  /* 0x0000000a2d227208 */ /* 0x000fe20004800000 */
[----:B------:R-:W-:Y:S03]  /*0f80*/  LDS R18, [R21+0x74] ;  /* 0x0000740015127984 */ /* 0x000fe60000000800 */
[----:B------:R-:W-:Y:S01]  /*0f90*/  FSETP.GEU.AND P1, PT, R34, R44, PT ;  /* 0x0000002c2200720b */ /* 0x000fe20003f2e000 */
[----:B------:R-:W1:Y:S03]  /*0fa0*/  LDS R10, [R21+0x64] ;  /* 0x00006400150a7984 */ /* 0x000e660000000800 */
[----:B------:R-:W-:Y:S01]  /*0fb0*/  @P0 FSEL R34, R44, R34, !P1 ;  /* 0x000000222c220208 */ /* 0x000fe20004800000 */
[----:B------:R-:W1:Y:S03]  /*0fc0*/  LDS R33, [R21+0x78] ;  /* 0x0000780015217984 */ /* 0x000e660000000800 */
        /* <DEDUP_REMOVED lines=8> */
[----:B0-----:R-:W-:Y:S01]  /*1050*/  FSETP.GEU.AND P1, PT, R34, R41, PT ;  /* 0x000000292200720b */ /* 0x001fe20003f2e000 */
[----:B------:R-:W0:Y:S03]  /*1060*/  LDS R36, [R21+0x8c] ;  /* 0x00008c0015247984 */ /* 0x000e260000000800 */
[----:B------:R-:W-:-:S04]  /*1070*/  @P0 FSEL R34, R41, R34, !P1 ;  /* 0x0000002229220208 */ /* 0x000fc80004800000 */
[----:B------:R-:W-:-:S04]  /*1080*/  FSETP.GEU.AND P1, PT, R34, R40, PT ;  /* 0x000000282200720b */ /* 0x000fc80003f2e000 */
[----:B------:R-:W-:-:S04]  /*1090*/  @P0 FSEL R34, R40, R34, !P1 ;  /* 0x0000002228220208 */ /* 0x000fc80004800000 */
[----:B--2---:R-:W-:-:S04]  /*10a0*/  FSETP.GEU.AND P1, PT, R34, R39, PT ;  /* 0x000000272200720b */ /* 0x004fc80003f2e000 */
[----:B------:R-:W-:-:S04]  /*10b0*/  @P0 FSEL R34, R39, R34, !P1 ;  /* 0x0000002227220208 */ /* 0x000fc80004800000 */
[----:B------:R-:W-:-:S04]  /*10c0*/  FSETP.GEU.AND P1, PT, R34, R37, PT ;  /* 0x000000252200720b */ /* 0x000fc80003f2e000 */
[----:B------:R-:W-:-:S04]  /*10d0*/  @P0 FSEL R34, R37, R34, !P1 ;  /* 0x0000002225220208 */ /* 0x000fc80004800000 */
[----:B---3--:R-:W-:-:S04]  /*10e0*/  FSETP.GEU.AND P1, PT, R34, R12, PT ;  /* 0x0000000c2200720b */ /* 0x008fc80003f2e000 */
[----:B------:R-:W-:-:S04]  /*10f0*/  @P0 FSEL R34, R12, R34, !P1 ;  /* 0x000000220c220208 */ /* 0x000fc80004800000 */
[----:B------:R-:W-:-:S04]  /*1100*/  FSETP.GEU.AND P1, PT, R34, R29, PT ;  /* 0x0000001d2200720b */ /* 0x000fc80003f2e000 */
[----:B------:R-:W-:-:S04]  /*1110*/  @P0 FSEL R34, R29, R34, !P1 ;  /* 0x000000221d220208 */ /* 0x000fc80004800000 */
[----:B----4-:R-:W-:-:S04]  /*1120*/  FSETP.GEU.AND P1, PT, R34, R28, PT ;  /* 0x0000001c2200720b */ /* 0x010fc80003f2e000 */
[----:B------:R-:W-:-:S04]  /*1130*/  @P0 FSEL R34, R28, R34, !P1 ;  /* 0x000000221c220208 */ /* 0x000fc80004800000 */
[----:B------:R-:W-:-:S04]  /*1140*/  FSETP.GEU.AND P1, PT, R34, R27, PT ;  /* 0x0000001b2200720b */ /* 0x000fc80003f2e000 */
[----:B------:R-:W-:-:S04]  /*1150*/  @P0 FSEL R34, R27, R34, !P1 ;  /* 0x000000221b220208 */ /* 0x000fc80004800000 */
[----:B-----5:R-:W-:-:S04]  /*1160*/  FSETP.GEU.AND P1, PT, R34, R26, PT ;  /* 0x0000001a2200720b */ /* 0x020fc80003f2e000 */
[----:B------:R-:W-:-:S04]  /*1170*/  @P0 FSEL R34, R26, R34, !P1 ;  /* 0x000000221a220208 */ /* 0x000fc80004800000 */
[----:B------:R-:W-:-:S04]  /*1180*/  FSETP.GEU.AND P1, PT, R34, R25, PT ;  /* 0x000000192200720b */ /* 0x000fc80003f2e000 */
[----:B------:R-:W-:-:S04]  /*1190*/  @P0 FSEL R34, R25, R34, !P1 ;  /* 0x0000002219220208 */ /* 0x000fc80004800000 */
[----:B-1----:R-:W-:-:S04]  /*11a0*/  FSETP.GEU.AND P1, PT, R34, R10, PT ;  /* 0x0000000a2200720b */ /* 0x002fc80003f2e000 */
[----:B------:R-:W-:-:S04]  /*11b0*/  @P0 FSEL R34, R10, R34, !P1 ;  /* 0x000000220a220208 */ /* 0x000fc80004800000 */
[----:B------:R-:W-:-:S04]  /*11c0*/  FSETP.GEU.AND P1, PT, R34, R23, PT ;  /* 0x000000172200720b */ /* 0x000fc80003f2e000 */
        /* <DEDUP_REMOVED lines=17> */
[----:B0-----:R-:W-:-:S04]  /*12e0*/  FSETP.GEU.AND P1, PT, R34, R36, PT ;  /* 0x000000242200720b */ /* 0x001fc80003f2e000 */
[----:B------:R-:W-:Y:S01]  /*12f0*/  @P0 FSEL R34, R36, R34, !P1 ;  /* 0x0000002224220208 */ /* 0x000fe20004800000 */
[----:B------:R-:W-:Y:S08]  /*1300*/  BRA.DIV UR4, `(.L_x_13) ;  /* 0x0000000a04bc7947 */ /* 0x000ff0000b800000 */
[----:B------:R-:W0:Y:S01]  /*1310*/  SHFL.UP PT, R36, R34, 0x1, RZ ;  /* 0x0420000022247989 */ /* 0x000e2200000e00ff */
[----:B------:R-:W-:Y:S02]  /*1320*/  ISETP.GE.AND P1, PT, R16, 0x1, PT ;  /* 0x000000011000780c */ /* 0x000fe40003f26270 */
[----:B0-----:R-:W-:-:S11]  /*1330*/  FSETP.GT.AND P0, PT, R34, R36, PT ;  /* 0x000000242200720b */ /* 0x001fd60003f04000 */
[----:B------:R-:W-:Y:S02]  /*1340*/  @P1 FSEL R34, R34, R36, P0 ;  /* 0x0000002422221208 */ /* 0x000fe40000000000 */
[----:B------:R-:W-:-:S03]  /*1350*/  ISETP.GE.AND P1, PT, R16, 0x2, PT ;  /* 0x000000021000780c */ /* 0x000fc60003f26270 */
[----:B------:R-:W0:Y:S02]  /*1360*/  SHFL.UP PT, R36, R34, 0x2, RZ ;  /* 0x0440000022247989 */ /* 0x000e2400000e00ff */
[----:B0-----:R-:W-:-:S08]  /*1370*/  FSETP.GT.AND P0, PT, R34, R36, PT ;  /* 0x000000242200720b */ /* 0x001fd00003f04000 */
        /* <DEDUP_REMOVED lines=12> */
[----:B------:R-:W-:-:S05]  /*1440*/  @P1 SEL R34, R34, R36, P0 ;  /* 0x0000002422221207 */ /* 0x000fca0000000000 */
[----:B------:R0:W1:Y:S02]  /*1450*/  SHFL.UP PT, R16, R34, 0x1, RZ ;  /* 0x0420000022107989 */ /* 0x00006400000e00ff */
.L_x_20:
[----:B------:R-:W-:Y:S01]  /*1460*/  ISETP.NE.AND P1, PT, R8, RZ, PT ;  /* 0x000000ff0800720c */ /* 0x000fe20003f25270 */
[----:B-1----:R-:W-:Y:S01]  /*1470*/  STS [R21+0x10], R16 ;  /* 0x0000101015007388 */ /* 0x002fe20000000800 */
[----:B------:R-:W-:-:S11]  /*1480*/  FSETP.GT.AND P0, PT, R35, R16, PT ;  /* 0x000000102300720b */ /* 0x000fd60003f04000 */
[----:B------:R-:W-:-:S04]  /*1490*/  @P1 FSEL R35, R35, R16, P0 ;  /* 0x0000001023231208 */ /* 0x000fc80000000000 */
[----:B------:R-:W-:Y:S01]  /*14a0*/  FSETP.GEU.AND P0, PT, R35, R38, PT ;  /* 0x000000262300720b */ /* 0x000fe20003f0e000 */
[----:B------:R1:W-:Y:S03]  /*14b0*/  STS [R21+0x14], R35 ;  /* 0x0000142315007388 */ /* 0x0003e60000000800 */
[----:B------:R-:W-:-:S04]  /*14c0*/  FSEL R38, R38, R35, !P0 ;  /* 0x0000002326267208 */ /* 0x000fc80004000000 */
        /* <DEDUP_REMOVED lines=8> */
[----:B0-----:R-:W-:-:S04]  /*1550*/  FSEL R34, R51, R36, !P0 ;  /* 0x0000002433227208 */ /* 0x001fc80004000000 */
        /* <DEDUP_REMOVED lines=74> */
[----:B-1----:R-:W-:-:S04]  /*1a00*/  FSEL R35, R24, R33, !P0 ;  /* 0x0000002118237208 */ /* 0x002fc80004000000 */
[----:B------:R-:W-:Y:S01]  /*1a10*/  FSETP.GEU.AND P0, PT, R35, R14, PT ;  /* 0x0000000e2300720b */ /* 0x000fe20003f0e000 */
[----:B------:R2:W-:Y:S03]  /*1a20*/  STS [R21+0x88], R35 ;  /* 0x0000882315007388 */ /* 0x0005e60000000800 */
[----:B------:R-:W-:-:S05]  /*1a30*/  FSEL R14, R14, R35, !P0 ;  /* 0x000000230e0e7208 */ /* 0x000fca0004000000 */
[----:B------:R2:W-:Y:S04]  /*1a40*/  STS [R21+0x8c], R14 ;  /* 0x00008c0e15007388 */ /* 0x0005e80000000800 */
.L_x_12:
[----:B------:R-:W-:Y:S05]  /*1a50*/  WARPSYNC.ALL ;  /* 0x0000000000007948 */ /* 0x000fea0003800000 */
[----:B------:R-:W-:Y:S06]  /*1a60*/  BAR.SYNC.DEFER_BLOCKING 0x0 ;  /* 0x0000000000007b1d */ /* 0x000fec0000010000 */
[----:B0-2---:R-:W0:Y:S01]  /*1a70*/  F2F.F64.F32 R20, R5 ;  /* 0x0000000500147310 */ /* 0x005e220000201800 */
[----:B------:R-:W-:Y:S01]  /*1a80*/  UMOV UR4, 0x22d4405f ;  /* 0x22d4405f00047882 */ /* 0x000fe20000000000 */
[----:B------:R-:W1:Y:S01]  /*1a90*/  S2R R8, SR_TID.X ;  /* 0x0000000000087919 */ /* 0x000e620000002100 */
[----:B------:R-:W-:-:S02]  /*1aa0*/  UMOV UR5, 0x3f91df47 ;  /* 0x3f91df4700057882 */ /* 0x000fc40000000000 */
[----:B0-----:R-:W-:Y:S01]  /*1ab0*/  DFMA R20, R20, UR4, RZ ;  /* 0x0000000414147c2b */ /* 0x001fe200080000ff */
[----:B------:R-:W0:Y:S09]  /*1ac0*/  LDS R23, [R0+0x10] ;  /* 0x0000100000177984 */ /* 0x000e320000000800 */
[----:B------:R-:W2:Y:S01]  /*1ad0*/  F2F.F32.F64 R20, R20 ;  /* 0x0000001400147310 */ /* 0x000ea20000301000 */
[----:B-1----:R-:W-:-:S02]  /*1ae0*/  ISETP.NE.AND P1, PT, R8, RZ, PT ;  /* 0x000000ff0800720c */ /* 0x002fc40003f25270 */
[----:B0-----:R-:W-:-:S04]  /*1af0*/  FSETP.GEU.AND P0, PT, R23, R2, PT ;  /* 0x000000021700720b */ /* 0x001fc80003f0e000 */
[----:B------:R-:W-:-:S04]  /*1b00*/  FSEL R23, R2, R23, !P0 ;  /* 0x0000001702177208 */ /* 0x000fc80004000000 */
[----:B------:R-:W-:-:S04]  /*1b10*/  FSEL R8, R2, R23, !P1 ;  /* 0x0000001702087208 */ /* 0x000fc80004800000 */
[----:B------:R-:W-:-:S04]  /*1b20*/  FSETP.GEU.AND P0, PT, R8, R7, PT ;  /* 0x000000070800720b */ /* 0x000fc80003f0e000 */
[CC--:B------:R-:W-:Y:S02]  /*1b30*/  FSEL R25, R7.reuse, R8.reuse, !P0 ;  /* 0x0000000807197208 */ /* 0x0c0fe40004000000 */
[----:B------:R-:W-:Y:S02]  /*1b40*/  FSETP.GE.AND P0, PT, R2, R8, PT ;  /* 0x000000080200720b */ /* 0x000fe40003f06000 */
[----:B------:R-:W-:Y:S02]  /*1b50*/  FSETP.GE.AND P1, PT, R7, R25, PT ;  /* 0x000000190700720b */ /* 0x000fe40003f26000 */
[----:B--2---:R-:W-:Y:S02]  /*1b60*/  FSEL R27, R20, RZ, P0 ;  /* 0x000000ff141b7208 */ /* 0x004fe40000000000 */
[----:B------:R-:W-:-:S04]  /*1b70*/  FSETP.GEU.AND P0, PT, R25, R4, PT ;  /* 0x000000041900720b */ /* 0x000fc80003f0e000 */
[----:B------:R-:W-:-:S04]  /*1b80*/  FSEL R0, R4, R25, !P0 ;  /* 0x0000001904007208 */ /* 0x000fc80004000000 */
[----:B------:R-:W-:Y:S01]  /*1b90*/  FSETP.GEU.AND P0, PT, R0, R15, PT ;  /* 0x0000000f0000720b */ /* 0x000fe20003f0e000 */
[----:B------:R-:W-:Y:S03]  /*1ba0*/  @P1 F2F.F64.F32 R8, R9 ;  /* 0x0000000900081310 */ /* 0x000fe60000201800 */
[----:B------:R-:W-:-:S04]  /*1bb0*/  FSEL R7, R15, R0, !P0 ;  /* 0x000000000f077208 */ /* 0x000fc80004000000 */
[----:B------:R-:W-:Y:S01]  /*1bc0*/  FSETP.GEU.AND P0, PT, R7, R6, PT ;  /* 0x000000060700720b */ /* 0x000fe20003f0e000 */
[----:B------:R-:W0:Y:S02]  /*1bd0*/  @P1 F2F.F64.F32 R22, R27 ;  /* 0x0000001b00161310 */ /* 0x000e240000201800 */
[----:B0-----:R-:W-:-:S06]  /*1be0*/  @P1 DFMA R22, R8, UR4, R22 ;  /* 0x0000000408161c2b */ /* 0x001fcc0008000016 */
[----:B------:R-:W0:Y:S01]  /*1bf0*/  @P1 F2F.F32.F64 R27, R22 ;  /* 0x00000016001b1310 */ /* 0x000e220000301000 */
[----:B------:R-:W-:Y:S02]  /*1c00*/  FSETP.GE.AND P1, PT, R4, R0, PT ;  /* 0x000000000400720b */ /* 0x000fe40003f26000 */
[----:B------:R-:W-:-:S04]  /*1c10*/  FSEL R0, R6, R7, !P0 ;  /* 0x0000000706007208 */ /* 0x000fc80004000000 */
[----:B------:R-:W-:-:S07]  /*1c20*/  FSETP.GE.AND P0, PT, R6, R0, PT ;  /* 0x000000000600720b */ /* 0x000fce0003f06000 */
[----:B------:R-:W-:Y:S08]  /*1c30*/  @P1 F2F.F64.F32 R4, R11 ;  /* 0x0000000b00041310 */ /* 0x000ff00000201800 */
[----:B0-----:R-:W0:Y:S02]  /*1c40*/  @P1 F2F.F64.F32 R20, R27 ;  /* 0x0000001b00141310 */ /* 0x001e240000201800 */
[----:B0-----:R-:W-:-:S06]  /*1c50*/  @P1 DFMA R4, R4, UR4, R20 ;  /* 0x0000000404041c2b */ /* 0x001fcc0008000014 */
[----:B------:R-:W0:Y:S01]  /*1c60*/  @P1 F2F.F32.F64 R27, R4 ;  /* 0x00000004001b1310 */ /* 0x000e220000301000 */
[----:B------:R-:W-:-:S07]  /*1c70*/  FSETP.GE.AND P1, PT, R15, R7, PT ;  /* 0x000000070f00720b */ /* 0x000fce0003f26000 */
[----:B------:R-:W-:Y:S08]  /*1c80*/  @P0 F2F.F64.F32 R6, R17 ;  /* 0x0000001100060310 */ /* 0x000ff00000201800 */
[----:B------:R-:W-:Y:S08]  /*1c90*/  @P1 F2F.F64.F32 R8, R13 ;  /* 0x0000000d00081310 */ /* 0x000ff00000201800 */
[----:B0-----:R-:W0:Y:S02]  /*1ca0*/  @P1 F2F.F64.F32 R14, R27 ;  /* 0x0000001b000e1310 */ /* 0x001e240000201800 */
[----:B0-----:R-:W-:-:S06]  /*1cb0*/  @P1 DFMA R8, R8, UR4, R14 ;  /* 0x0000000408081c2b */ /* 0x001fcc000800000e */
[----:B------:R-:W0:Y:S01]  /*1cc0*/  @P1 F2F.F32.F64 R27, R8 ;  /* 0x00000008001b1310 */ /* 0x000e220000301000 */
[----:B------:R-:W-:-:S04]  /*1cd0*/  FSETP.GEU.AND P1, PT, R0, R19, PT ;  /* 0x000000130000720b */ /* 0x000fc80003f2e000 */
[----:B------:R-:W-:-:S03]  /*1ce0*/  FSEL R0, R19, R0, !P1 ;  /* 0x0000000013007208 */ /* 0x000fc60004800000 */
[----:B0-----:R-:W0:Y:S02]  /*1cf0*/  @P0 F2F.F64.F32 R10, R27 ;  /* 0x0000001b000a0310 */ /* 0x001e240000201800 */
[----:B0-----:R-:W-:-:S06]  /*1d00*/  @P0 DFMA R6, R6, UR4, R10 ;  /* 0x0000000406060c2b */ /* 0x001fcc000800000a */
[----:B------:R-:W0:Y:S01]  /*1d10*/  @P0 F2F.F32.F64 R27, R6 ;  /* 0x00000006001b0310 */ /* 0x000e220000301000 */
[----:B------:R-:W-:-:S13]  /*1d20*/  FSETP.GE.AND P0, PT, R19, R0, PT ;  /* 0x000000001300720b */ /* 0x000fda0003f06000 */
[----:B------:R-:W-:Y:S08]  /*1d30*/  @P0 F2F.F64.F32 R2, R3 ;  /* 0x0000000300020310 */ /* 0x000ff00000201800 */
[----:B0-----:R-:W0:Y:S02]  /*1d40*/  @P0 F2F.F64.F32 R4, R27 ;  /* 0x0000001b00040310 */ /* 0x001e240000201800 */
[----:B0-----:R-:W-:-:S06]  /*1d50*/  @P0 DFMA R4, R2, UR4, R4 ;  /* 0x0000000402040c2b */ /* 0x001fcc0008000004 */
[----:B------:R-:W0:Y:S02]  /*1d60*/  @P0 F2F.F32.F64 R27, R4 ;  /* 0x00000004001b0310 */ /* 0x000e240000301000 */
[----:B0-----:R-:W-:-:S13]  /*1d70*/  FSETP.GT.AND P0, PT, R27, RZ, PT ;  /* 0x000000ff1b00720b */ /* 0x001fda0003f04000 */
[----:B------:R-:W-:Y:S05]  /*1d80*/  @!P0 EXIT ;  /* 0x000000000000894d */ /* 0x000fea0003800000 */
[----:B------:R-:W0:Y:S02]  /*1d90*/  LDCU.64 UR4, c[0x0][0x3b8] ;  /* 0x00007700ff0477ac */ /* 0x000e240008000a00 */
[----:B0-----:R-:W-:-:S04]  /*1da0*/  ULEA UR4, UP0, UR8, UR4, 0x2 ;  /* 0x0000000408047291 */ /* 0x001fc8000f8010ff */
[----:B------:R-:W-:Y:S02]  /*1db0*/  ULEA.HI.X UR5, UR8, UR5, UR9, 0x2, UP0 ;  /* 0x0000000508057291 */ /* 0x000fe400080f1409 */
[----:B------:R-:W-:-:S04]  /*1dc0*/  IMAD.U32 R2, RZ, RZ, UR4 ;  /* 0x00000004ff027e24 */ /* 0x000fc8000f8e00ff */
[----:B------:R-:W-:-:S05]  /*1dd0*/  IMAD.U32 R3, RZ, RZ, UR5 ;  /* 0x00000005ff037e24 */ /* 0x000fca000f8e00ff */
[----:B------:R-:W-:Y:S01]  /*1de0*/  REDG.E.ADD.F32.FTZ.RN.STRONG.GPU desc[UR16][R2.64], R27 ;  /* 0x0000001b020079a6 */ /* 0x000fe2000c12f310 */
[----:B------:R-:W-:Y:S05]  /*1df0*/  EXIT ;  /* 0x000000000000794d */ /* 0x000fea0003800000 */
.L_x_13:
[----:B------:R-:W-:Y:S01]  /*1e00*/  IMAD.MOV.U32 R48, RZ, RZ, R34 ;  /* 0x000000ffff307224 */ /* 0x000fe200078e0022 */
[----:B------:R-:W-:Y:S01]  /*1e10*/  ISETP.GE.AND P1, PT, R16, 0x1, PT ;  /* 0x000000011000780c */ /* 0x000fe20003f26270 */
[----:B------:R-:W-:Y:S02]  /*1e20*/  IMAD.MOV.U32 R50, RZ, RZ, 0x1 ;  /* 0x00000001ff327424 */ /* 0x000fe400078e00ff */
[----:B------:R-:W-:Y:S02]  /*1e30*/  IMAD.MOV.U32 R52, RZ, RZ, RZ ;  /* 0x000000ffff347224 */ /* 0x000fe400078e00ff */
[----:B------:R-:W-:-:S08]  /*1e40*/  IMAD.MOV.U32 R46, RZ, RZ, -0x1 ;  /* 0xffffffffff2e7424 */ /* 0x000fd000078e00ff */
[----:B------:R-:W-:Y:S05]  /*1e50*/  WARPSYNC.COLLECTIVE R46, `(.L_x_14) ;  /* 0x000000002e087348 */ /* 0x000fea0003c00000 */
[----:B------:R0:W1:Y:S02]  /*1e60*/  SHFL.UP P0, R36, R48, R50, R52 ;  /* 0x0400003230247389 */ /* 0x0000640000000034 */
[----:B01----:R-:W-:Y:S05]  /*1e70*/  ENDCOLLECTIVE ;  /* 0x000000000000791b */ /* 0x003fea0003800000 */
.L_x_14:
[----:B------:R-:W-:Y:S01]  /*1e80*/  IMAD.MOV.U32 R50, RZ, RZ, 0x2 ;  /* 0x00000002ff327424 */ /* 0x000fe200078e00ff */
[----:B------:R-:W-:-:S04]  /*1e90*/  FSETP.GT.AND P0, PT, R34, R36, PT ;  /* 0x000000242200720b */ /* 0x000fc80003f04000 */
[----:B------:R-:W-:Y:S02]  /*1ea0*/  @P1 FSEL R34, R34, R36, P0 ;  /* 0x0000002422221208 */ /* 0x000fe40000000000 */
[----:B------:R-:W-:-:S03]  /*1eb0*/  ISETP.GE.AND P1, PT, R16, 0x2, PT ;  /* 0x000000021000780c */ /* 0x000fc60003f26270 */
[----:B------:R-:W-:-:S10]  /*1ec0*/  IMAD.MOV.U32 R48, RZ, RZ, R34 ;  /* 0x000000ffff307224 */ /* 0x000fd400078e0022 */
[----:B------:R-:W-:Y:S05]  /*1ed0*/  WARPSYNC.COLLECTIVE R46, `(.L_x_15) ;  /* 0x000000002e087348 */ /* 0x000fea0003c00000 */
[----:B------:R0:W1:Y:S02]  /*1ee0*/  SHFL.UP P0, R36, R48, R50, R52 ;  /* 0x0400003230247389 */ /* 0x0000640000000034 */
[----:B01----:R-:W-:Y:S05]  /*1ef0*/  ENDCOLLECTIVE ;  /* 0x000000000000791b */ /* 0x003fea0003800000 */
.L_x_15:
        /* <DEDUP_REMOVED lines=8> */
.L_x_16:
        /* <DEDUP_REMOVED lines=8> */
.L_x_17:
        /* <DEDUP_REMOVED lines=8> */
.L_x_18:
[----:B------:R-:W-:Y:S01]  /*2080*/  IMAD.MOV.U32 R50, RZ, RZ, 0x1 ;  /* 0x00000001ff327424 */ /* 0x000fe200078e00ff */
[----:B------:R-:W-:-:S04]  /*2090*/  FSETP.GT.AND P0, PT, R34, R36, PT ;  /* 0x000000242200720b */ /* 0x000fc80003f04000 */
[----:B------:R-:W-:-:S05]  /*20a0*/  @P1 SEL R34, R34, R36, P0 ;  /* 0x0000002422221207 */ /* 0x000fca0000000000 */
[----:B------:R-:W-:-:S07]  /*20b0*/  IMAD.MOV.U32 R48, RZ, RZ, R34 ;  /* 0x000000ffff307224 */ /* 0x000fce00078e0022 */
[----:B------:R-:W-:Y:S05]  /*20c0*/  WARPSYNC.COLLECTIVE R46, `(.L_x_19) ;  /* 0x000000002e087348 */ /* 0x000fea0003c00000 */
[----:B------:R0:W1:Y:S02]  /*20d0*/  SHFL.UP P0, R36, R48, R50, R52 ;  /* 0x0400003230247389 */ /* 0x0000640000000034 */
[----:B01----:R-:W-:Y:S05]  /*20e0*/  ENDCOLLECTIVE ;  /* 0x000000000000791b */ /* 0x003fea0003800000 */
.L_x_19:
[----:B------:R-:W-:Y:S01]  /*20f0*/  IMAD.MOV.U32 R16, RZ, RZ, R36 ;  /* 0x000000ffff107224 */ /* 0x000fe200078e0024 */
[----:B------:R-:W-:Y:S06]  /*2100*/  BRA `(.L_x_20) ;  /* 0xfffffff000d47947 */ /* 0x000fec000383ffff */
        .weak           $__internal_0_$__cuda_sm3x_div_rn_noftz_f32_slowpath
        .type           $__internal_0_$__cuda_sm3x_div_rn_noftz_f32_slowpath,@function
        .size           $__internal_0_$__cuda_sm3x_div_rn_noftz_f32_slowpath,(.L_x_33 - $__internal_0_$__cuda_sm3x_div_rn_noftz_f32_slowpath)
$__internal_0_$__cuda_sm3x_div_rn_noftz_f32_slowpath:
[--C-:B------:R-:W-:Y:S01]  /*2110*/  SHF.R.U32.HI R16, RZ, 0x17, R3.reuse ;  /* 0x00000017ff107819 */ /* 0x100fe20000011603 */
[----:B------:R-:W-:Y:S01]  /*2120*/  BSSY.RECONVERGENT B1, `(.L_x_21) ;  /* 0x0000063000017945 */ /* 0x000fe20003800200 */
[----:B------:R-:W-:Y:S01]  /*2130*/  SHF.R.U32.HI R14, RZ, 0x17, R0 ;  /* 0x00000017ff0e7819 */ /* 0x000fe20000011600 */
[----:B------:R-:W-:Y:S01]  /*2140*/  IMAD.MOV.U32 R27, RZ, RZ, R3 ;  /* 0x000000ffff1b7224 */ /* 0x000fe200078e0003 */
[----:B------:R-:W-:Y:S02]  /*2150*/  LOP3.LUT R30, R16, 0xff, RZ, 0xc0, !PT ;  /* 0x000000ff101e7812 */ /* 0x000fe400078ec0ff */
[----:B------:R-:W-:-:S03]  /*2160*/  LOP3.LUT R28, R14, 0xff, RZ, 0xc0, !PT ;  /* 0x000000ff0e1c7812 */ /* 0x000fc600078ec0ff */
[----:B------:R-:W-:Y:S02]  /*2170*/  VIADD R26, R30, 0xffffffff ;  /* 0xffffffff1e1a7836 */ /* 0x000fe40000000000 */
[----:B------:R-:W-:-:S03]  /*2180*/  VIADD R16, R28, 0xffffffff ;  /* 0xffffffff1c107836 */ /* 0x000fc60000000000 */
[----:B------:R-:W-:-:S04]  /*2190*/  ISETP.GT.U32.AND P0, PT, R26, 0xfd, PT ;  /* 0x000000fd1a00780c */ /* 0x000fc80003f04070 */
[----:B------:R-:W-:-:S13]  /*21a0*/  ISETP.GT.U32.OR P0, PT, R16, 0xfd, P0 ;  /* 0x000000fd1000780c */ /* 0x000fda0000704470 */
[----:B------:R-:W-:Y:S01]  /*21b0*/  @!P0 IMAD.MOV.U32 R14, RZ, RZ, RZ ;  /* 0x000000ffff0e8224 */ /* 0x000fe200078e00ff */
[----:B------:R-:W-:Y:S06]  /*21c0*/  @!P0 BRA `(.L_x_22) ;  /* 0x00000000005c8947 */ /* 0x000fec0003800000 */
[----:B------:R-:W-:Y:S02]  /*21d0*/  FSETP.GTU.FTZ.AND P0, PT, |R0|, +INF , PT ;  /* 0x7f8000000000780b */ /* 0x000fe40003f1c200 */
[----:B------:R-:W-:-:S04]  /*21e0*/  FSETP.GTU.FTZ.AND P1, PT, |R3|, +INF , PT ;  /* 0x7f8000000300780b */ /* 0x000fc80003f3c200 */
[----:B------:R-:W-:-:S13]  /*21f0*/  PLOP3.LUT P0, PT, P0, P1, PT, 0xf8, 0x8f ;  /* 0x00000000008f781c */ /* 0x000fda0000703f70 */
[----:B------:R-:W-:Y:S05]  /*2200*/  @P0 BRA `(.L_x_23) ;  /* 0x00000004004c0947 */ /* 0x000fea0003800000 */
[----:B------:R-:W-:-:S13]  /*2210*/  LOP3.LUT P0, RZ, R27, 0x7fffffff, R0, 0xc8, !PT ;  /* 0x7fffffff1bff7812 */ /* 0x000fda000780c800 */
[----:B------:R-:W-:Y:S05]  /*2220*/  @!P0 BRA `(.L_x_24) ;  /* 0x00000004003c8947 */ /* 0x000fea0003800000 */
[C---:B------:R-:W-:Y:S02]  /*2230*/  FSETP.NEU.FTZ.AND P2, PT, |R0|.reuse, +INF , PT ;  /* 0x7f8000000000780b */ /* 0x040fe40003f5d200 */
[----:B------:R-:W-:Y:S02]  /*2240*/  FSETP.NEU.FTZ.AND P1, PT, |R3|, +INF , PT ;  /* 0x7f8000000300780b */ /* 0x000fe40003f3d200 */
[----:B------:R-:W-:-:S11]  /*2250*/  FSETP.NEU.FTZ.AND P0, PT, |R0|, +INF , PT ;  /* 0x7f8000000000780b */ /* 0x000fd60003f1d200 */
[----:B------:R-:W-:Y:S05]  /*2260*/  @!P1 BRA !P2, `(.L_x_24) ;  /* 0x00000004002c9947 */ /* 0x000fea0005000000 */
[----:B------:R-:W-:-:S04]  /*2270*/  LOP3.LUT P2, RZ, R0, 0x7fffffff, RZ, 0xc0, !PT ;  /* 0x7fffffff00ff7812 */ /* 0x000fc8000784c0ff */
[----:B------:R-:W-:-:S13]  /*2280*/  PLOP3.LUT P1, PT, P1, P2, PT, 0x2f, 0xf2 ;  /* 0x0000000000f2781c */ /* 0x000fda0000f24577 */
[----:B------:R-:W-:Y:S05]  /*2290*/  @P1 BRA `(.L_x_25) ;  /* 0x0000000400181947 */ /* 0x000fea0003800000 */
[----:B------:R-:W-:-:S04]  /*22a0*/  LOP3.LUT P1, RZ, R27, 0x7fffffff, RZ, 0xc0, !PT ;  /* 0x7fffffff1bff7812 */ /* 0x000fc8000782c0ff */
[----:B------:R-:W-:-:S13]  /*22b0*/  PLOP3.LUT P0, PT, P0, P1, PT, 0x2f, 0xf2 ;  /* 0x0000000000f2781c */ /* 0x000fda0000702577 */
[----:B------:R-:W-:Y:S05]  /*22c0*/  @P0 BRA `(.L_x_26) ;  /* 0x0000000400000947 */ /* 0x000fea0003800000 */
[----:B------:R-:W-:Y:S02]  /*22d0*/  ISETP.GE.AND P0, PT, R16, RZ, PT ;  /* 0x000000ff1000720c */ /* 0x000fe40003f06270 */
[----:B------:R-:W-:-:S11]  /*22e0*/  ISETP.GE.AND P1, PT, R26, RZ, PT ;  /* 0x000000ff1a00720c */ /* 0x000fd60003f26270 */
[----:B------:R-:W-:Y:S02]  /*22f0*/  @P0 IMAD.MOV.U32 R14, RZ, RZ, RZ ;  /* 0x000000ffff0e0224 */ /* 0x000fe400078e00ff */
[----:B------:R-:W-:Y:S01]  /*2300*/  @!P0 FFMA R0, R0, 1.84467440737095516160e+19, RZ ;  /* 0x5f80000000008823 */ /* 0x000fe200000000ff */
[----:B------:R-:W-:Y:S02]  /*2310*/  @!P0 IMAD.MOV.U32 R14, RZ, RZ, -0x40 ;  /* 0xffffffc0ff0e8424 */ /* 0x000fe400078e00ff */
[----:B------:R-:W-:Y:S02]  /*2320*/  @!P1 FFMA R27, R3, 1.84467440737095516160e+19, RZ ;  /* 0x5f800000031b9823 */ /* 0x000fe400000000ff */
[----:B------:R-:W-:-:S07]  /*2330*/  @!P1 VIADD R14, R14, 0x40 ;  /* 0x000000400e0e9836 */ /* 0x000fce0000000000 */
.L_x_22:
[----:B------:R-:W-:Y:S01]  /*2340*/  LEA R16, R30, 0xc0800000, 0x17 ;  /* 0xc08000001e107811 */ /* 0x000fe200078eb8ff */
[----:B------:R-:W-:Y:S04]  /*2350*/  BSSY.RECONVERGENT B2, `(.L_x_27) ;  /* 0x0000036000027945 */ /* 0x000fe80003800200 */
[----:B------:R-:W-:Y:S02]  /*2360*/  IMAD.IADD R16, R27, 0x1, -R16 ;  /* 0x000000011b107824 */ /* 0x000fe400078e0a10 */
[----:B------:R-:W-:Y:S02]  /*2370*/  VIADD R27, R28, 0xffffff81 ;  /* 0xffffff811c1b7836 */ /* 0x000fe40000000000 */
[----:B------:R-:W0:Y:S01]  /*2380*/  MUFU.RCP R26, R16 ;  /* 0x00000010001a7308 */ /* 0x000e220000001000 */
[----:B------:R-:W-:Y:S01]  /*2390*/  FADD.FTZ R29, -R16, -RZ ;  /* 0x800000ff101d7221 */ /* 0x000fe20000010100 */
[C---:B------:R-:W-:Y:S01]  /*23a0*/  IMAD R0, R27.reuse, -0x800000, R0 ;  /* 0xff8000001b007824 */ /* 0x040fe200078e0200 */
[----:B------:R-:W-:-:S05]  /*23b0*/  IADD3 R27, PT, PT, R27, 0x7f, -R30 ;  /* 0x0000007f1b1b7810 */ /* 0x000fca0007ffe81e */
[----:B------:R-:W-:Y:S02]  /*23c0*/  IMAD.IADD R27, R27, 0x1, R14 ;  /* 0x000000011b1b7824 */ /* 0x000fe400078e020e */
[----:B0-----:R-:W-:-:S04]  /*23d0*/  FFMA R31, R26, R29, 1 ;  /* 0x3f8000001a1f7423 */ /* 0x001fc8000000001d */
[----:B------:R-:W-:-:S04]  /*23e0*/  FFMA R33, R26, R31, R26 ;  /* 0x0000001f1a217223 */ /* 0x000fc8000000001a */
[----:B------:R-:W-:-:S04]  /*23f0*/  FFMA R26, R0, R33, RZ ;  /* 0x00000021001a7223 */ /* 0x000fc800000000ff */
[----:B------:R-:W-:-:S04]  /*2400*/  FFMA R31, R29, R26, R0 ;  /* 0x0000001a1d1f7223 */ /* 0x000fc80000000000 */
[----:B------:R-:W-:-:S04]  /*2410*/  FFMA R28, R33, R31, R26 ;  /* 0x0000001f211c7223 */ /* 0x000fc8000000001a */
[----:B------:R-:W-:-:S04]  /*2420*/  FFMA R29, R29, R28, R0 ;  /* 0x0000001c1d1d7223 */ /* 0x000fc80000000000 */
[----:B------:R-:W-:-:S05]  /*2430*/  FFMA R26, R33, R29, R28 ;  /* 0x0000001d211a7223 */ /* 0x000fca000000001c */
[----:B------:R-:W-:-:S04]  /*2440*/  SHF.R.U32.HI R0, RZ, 0x17, R26 ;  /* 0x00000017ff007819 */ /* 0x000fc8000001161a */
[----:B------:R-:W-:-:S05]  /*2450*/  LOP3.LUT R0, R0, 0xff, RZ, 0xc0, !PT ;  /* 0x000000ff00007812 */ /* 0x000fca00078ec0ff */
[----:B------:R-:W-:-:S04]  /*2460*/  IMAD.IADD R16, R0, 0x1, R27 ;  /* 0x0000000100107824 */ /* 0x000fc800078e021b */
[----:B------:R-:W-:-:S05]  /*2470*/  VIADD R0, R16, 0xffffffff ;  /* 0xffffffff10007836 */ /* 0x000fca0000000000 */
[----:B------:R-:W-:-:S13]  /*2480*/  ISETP.GE.U32.AND P0, PT, R0, 0xfe, PT ;  /* 0x000000fe0000780c */ /* 0x000fda0003f06070 */
[----:B------:R-:W-:Y:S05]  /*2490*/  @!P0 BRA `(.L_x_28) ;  /* 0x0000000000808947 */ /* 0x000fea0003800000 */
[----:B------:R-:W-:-:S13]  /*24a0*/  ISETP.GT.AND P0, PT, R16, 0xfe, PT ;  /* 0x000000fe1000780c */ /* 0x000fda0003f04270 */
[----:B------:R-:W-:Y:S05]  /*24b0*/  @P0 BRA `(.L_x_29) ;  /* 0x00000000006c0947 */ /* 0x000fea0003800000 */
[----:B------:R-:W-:-:S13]  /*24c0*/  ISETP.GE.AND P0, PT, R16, 0x1, PT ;  /* 0x000000011000780c */ /* 0x000fda0003f06270 */
[----:B------:R-:W-:Y:S05]  /*24d0*/  @P0 BRA `(.L_x_30) ;  /* 0x0000000000740947 */ /* 0x000fea0003800000 */
[----:B------:R-:W-:Y:S02]  /*24e0*/  ISETP.GE.AND P0, PT, R16, -0x18, PT ;  /* 0xffffffe81000780c */ /* 0x000fe40003f06270 */
[----:B------:R-:W-:-:S11]  /*24f0*/  LOP3.LUT R26, R26, 0x80000000, RZ, 0xc0, !PT ;  /* 0x800000001a1a7812 */ /* 0x000fd600078ec0ff */
[----:B------:R-:W-:Y:S05]  /*2500*/  @!P0 BRA `(.L_x_30) ;  /* 0x0000000000688947 */ /* 0x000fea0003800000 */
[CCC-:B------:R-:W-:Y:S01]  /*2510*/  FFMA.RZ R0, R33.reuse, R29.reuse, R28.reuse ;  /* 0x0000001d21007223 */ /* 0x1c0fe2000000c01c */
[CCC-:B------:R-:W-:Y:S01]  /*2520*/  FFMA.RM R27, R33.reuse, R29.reuse, R28.reuse ;  /* 0x0000001d211b7223 */ /* 0x1c0fe2000000401c */
[C---:B------:R-:W-:Y:S02]  /*2530*/  ISETP.NE.AND P2, PT, R16.reuse, RZ, PT ;  /* 0x000000ff1000720c */ /* 0x040fe40003f45270 */
[----:B------:R-:W-:Y:S02]  /*2540*/  ISETP.NE.AND P1, PT, R16, RZ, PT ;  /* 0x000000ff1000720c */ /* 0x000fe40003f25270 */
[----:B------:R-:W-:Y:S01]  /*2550*/  LOP3.LUT R14, R0, 0x7fffff, RZ, 0xc0, !PT ;  /* 0x007fffff000e7812 */ /* 0x000fe200078ec0ff */
[----:B------:R-:W-:Y:S01]  /*2560*/  FFMA.RP R0, R33, R29, R28 ;  /* 0x0000001d21007223 */ /* 0x000fe2000000801c */
[----:B------:R-:W-:Y:S02]  /*2570*/  VIADD R29, R16, 0x20 ;  /* 0x00000020101d7836 */ /* 0x000fe40000000000 */
[----:B------:R-:W-:Y:S01]  /*2580*/  LOP3.LUT R14, R14, 0x800000, RZ, 0xfc, !PT ;  /* 0x008000000e0e7812 */ /* 0x000fe200078efcff */
[----:B------:R-:W-:Y:S01]  /*2590*/  IMAD.MOV R16, RZ, RZ, -R16 ;  /* 0x000000ffff107224 */ /* 0x000fe200078e0a10 */
[----:B------:R-:W-:-:S02]  /*25a0*/  FSETP.NEU.FTZ.AND P0, PT, R0, R27, PT ;  /* 0x0000001b0000720b */ /* 0x000fc40003f1d000 */
[----:B------:R-:W-:Y:S02]  /*25b0*/  SHF.L.U32 R29, R14, R29, RZ ;  /* 0x0000001d0e1d7219 */ /* 0x000fe400000006ff */
[----:B------:R-:W-:Y:S02]  /*25c0*/  SEL R27, R16, RZ, P2 ;  /* 0x000000ff101b7207 */ /* 0x000fe40001000000 */
[----:B------:R-:W-:Y:S02]  /*25d0*/  ISETP.NE.AND P1, PT, R29, RZ, P1 ;  /* 0x000000ff1d00720c */ /* 0x000fe40000f25270 */
[----:B------:R-:W-:Y:S02]  /*25e0*/  SHF.R.U32.HI R27, RZ, R27, R14 ;  /* 0x0000001bff1b7219 */ /* 0x000fe4000001160e */
[----:B------:R-:W-:Y:S02]  /*25f0*/  PLOP3.LUT P0, PT, P0, P1, PT, 0xf8, 0x8f ;  /* 0x00000000008f781c */ /* 0x000fe40000703f70 */
[----:B------:R-:W-:-:S02]  /*2600*/  SHF.R.U32.HI R29, RZ, 0x1, R27 ;  /* 0x00000001ff1d7819 */ /* 0x000fc4000001161b */
[----:B------:R-:W-:-:S04]  /*2610*/  SEL R0, RZ, 0x1, !P0 ;  /* 0x00000001ff007807 */ /* 0x000fc80004000000 */
[----:B------:R-:W-:-:S04]  /*2620*/  LOP3.LUT R0, R0, 0x1, R29, 0xf8, !PT ;  /* 0x0000000100007812 */ /* 0x000fc800078ef81d */
[----:B------:R-:W-:-:S05]  /*2630*/  LOP3.LUT R0, R0, R27, RZ, 0xc0, !PT ;  /* 0x0000001b00007212 */ /* 0x000fca00078ec0ff */
[----:B------:R-:W-:-:S05]  /*2640*/  IMAD.IADD R29, R29, 0x1, R0 ;  /* 0x000000011d1d7824 */ /* 0x000fca00078e0200 */
[----:B------:R-:W-:Y:S01]  /*2650*/  LOP3.LUT R26, R29, R26, RZ, 0xfc, !PT ;  /* 0x0000001a1d1a7212 */ /* 0x000fe200078efcff */
[----:B------:R-:W-:Y:S06]  /*2660*/  BRA `(.L_x_30) ;  /* 0x0000000000107947 */ /* 0x000fec0003800000 */
.L_x_29:
[----:B------:R-:W-:-:S04]  /*2670*/  LOP3.LUT R26, R26, 0x80000000, RZ, 0xc0, !PT ;  /* 0x800000001a1a7812 */ /* 0x000fc800078ec0ff */
[----:B------:R-:W-:Y:S01]  /*2680*/  LOP3.LUT R26, R26, 0x7f800000, RZ, 0xfc, !PT ;  /* 0x7f8000001a1a7812 */ /* 0x000fe200078efcff */
[----:B------:R-:W-:Y:S06]  /*2690*/  BRA `(.L_x_30) ;  /* 0x0000000000047947 */ /* 0x000fec0003800000 */
.L_x_28:
[----:B------:R-:W-:-:S07]  /*26a0*/  IMAD R26, R27, 0x800000, R26 ;  /* 0x008000001b1a7824 */ /* 0x000fce00078e021a */
.L_x_30:
[----:B------:R-:W-:Y:S05]  /*26b0*/  BSYNC.RECONVERGENT B2 ;  /* 0x0000000000027941 */ /* 0x000fea0003800200 */
.L_x_27:
[----:B------:R-:W-:Y:S05]  /*26c0*/  BRA `(.L_x_31) ;  /* 0x0000000000207947 */ /* 0x000fea0003800000 */
.L_x_26:
[----:B------:R-:W-:-:S04]  /*26d0*/  LOP3.LUT R0, R27, 0x80000000, R0, 0x48, !PT ;  /* 0x800000001b007812 */ /* 0x000fc800078e4800 */
[----:B------:R-:W-:Y:S01]  /*26e0*/  LOP3.LUT R26, R0, 0x7f800000, RZ, 0xfc, !PT ;  /* 0x7f800000001a7812 */ /* 0x000fe200078efcff */
[----:B------:R-:W-:Y:S06]  /*26f0*/  BRA `(.L_x_31) ;  /* 0x0000000000147947 */ /* 0x000fec0003800000 */
.L_x_25:
[----:B------:R-:W-:Y:S01]  /*2700*/  LOP3.LUT R26, R27, 0x80000000, R0, 0x48, !PT ;  /* 0x800000001b1a7812 */ /* 0x000fe200078e4800 */
[----:B------:R-:W-:Y:S06]  /*2710*/  BRA `(.L_x_31) ;  /* 0x00000000000c7947 */ /* 0x000fec0003800000 */
.L_x_24:
[----:B------:R-:W0:Y:S01]  /*2720*/  MUFU.RSQ R26, -QNAN ;  /* 0xffc00000001a7908 */ /* 0x000e220000001400 */
[----:B------:R-:W-:Y:S05]  /*2730*/  BRA `(.L_x_31) ;  /* 0x0000000000047947 */ /* 0x000fea0003800000 */
.L_x_23:
[----:B------:R-:W-:-:S07]  /*2740*/  FADD.FTZ R26, R0, R3 ;  /* 0x00000003001a7221 */ /* 0x000fce0000010000 */
.L_x_31:
[----:B------:R-:W-:Y:S05]  /*2750*/  BSYNC.RECONVERGENT B1 ;  /* 0x0000000000017941 */ /* 0x000fea0003800200 */
.L_x_21:
[----:B0-----:R-:W-:Y:S02]  /*2760*/  IMAD.MOV.U32 R0, RZ, RZ, R26 ;  /* 0x000000ffff007224 */ /* 0x001fe400078e001a */
[----:B------:R-:W-:Y:S02]  /*2770*/  IMAD.MOV.U32 R26, RZ, RZ, R12 ;  /* 0x000000ffff1a7224 */ /* 0x000fe400078e000c */
[----:B------:R-:W-:-:S04]  /*2780*/  IMAD.MOV.U32 R27, RZ, RZ, 0x0 ;  /* 0x00000000ff1b7424 */ /* 0x000fc800078e00ff */
[----:B------:R-:W-:Y:S05]  /*2790*/  RET.REL.NODEC R26 `(angle_kernel) ;  /* 0xffffffd81a187950 */ /* 0x000fea0003c3ffff */
.L_x_32:
[----:B------:R-:W-:-:S00]  /*27a0*/  BRA `(.L_x_32) ;  /* 0xfffffffc00fc7947 */ /* 0x000fc0000383ffff */
[----:B------:R-:W-:-:S00]  /*27b0*/  NOP ;  /* 0x0000000000007918 */ /* 0x000fc00000000000 */
        /* <DEDUP_REMOVED lines=12> */
.L_x_33:


//--------------------- .nv.shared.angle_kernel   --------------------------
	.section	.nv.shared.angle_kernel,"aw",@nobits
	.sectionflags	@""
	.align	16
.nv.shared.angle_kernel:
	.zero		5280


//--------------------- .nv.shared.reserved.0     --------------------------
	.section	.nv.shared.reserved.0,"aw",@nobits
	.weak		__nv_reservedSMEM_offset_0_alias
	.size		__nv_reservedSMEM_offset_0_alias, 0, 64
	.other		__nv_reservedSMEM_offset_0_alias,@"STO_CUDA_RESERVED_SHARED STV_DEFAULT"
__nv_reservedSMEM_offset_0_alias:
	.zero		0
	.zero		64


//--------------------- .nv.global                --------------------------
	.section	.nv.global,"aw",@nobits
.nv.global:
	.type		_ZN34_INTERNAL_ee5a4655_4_k_cu_e26a3a064cuda3std3__48in_placeE,@object
	.size		_ZN34_INTERNAL_ee5a4655_4_k_cu_e26a3a064cuda3std3__48in_placeE,(_ZN34_INTERNAL_ee5a4655_4_k_cu_e26a3a064cuda3std6ranges3__45__cpo8distanceE - _ZN34_INTERNAL_ee5a4655_4_k_cu_e26a3a064cuda3std3__48in_placeE)
_ZN34_INTERNAL_ee5a4655_4_k_cu_e26a3a064cuda3std3__48in_placeE:
	.zero		1
	.type		_ZN34_INTERNAL_ee5a4655_4_k_cu_e26a3a064cuda3std6ranges3__45__cpo8distanceE,@object
	.size		_ZN34_INTERNAL_ee5a4655_4_k_cu_e26a3a064cuda3std6ranges3__45__cpo8distanceE,(_ZN34_INTERNAL_ee5a4655_4_k_cu_e26a3a064cuda3std3__45__cpo6cbeginE - _ZN34_INTERNAL_ee5a4655_4_k_cu_e26a3a064cuda3std6ranges3__45__cpo8distanceE)
_ZN34_INTERNAL_ee5a4655_4_k_cu_e26a3a064cuda3std6ranges3__45__cpo8distanceE:
	.zero		1
	.type		_ZN34_INTERNAL_ee5a4655_4_k_cu_e26a3a064cuda3std3__45__cpo6cbeginE,@object
	.size		_ZN34_INTERNAL_ee5a4655_4_k_cu_e26a3a064cuda3std3__45__cpo6cbeginE,(_ZN34_INTERNAL_ee5a4655_4_k_cu_e26a3a064cuda3std6ranges3__45__cpo7advanceE - _ZN34_INTERNAL_ee5a4655_4_k_cu_e26a3a064cuda3std3__45__cpo6cbeginE)
_ZN34_INTERNAL_ee5a4655_4_k_cu_e26a3a064cuda3std3__45__cpo6cbeginE:
	.zero		1
	.type		_ZN34_INTERNAL_ee5a4655_4_k_cu_e26a3a064cuda3std6ranges3__45__cpo7advanceE,@object
	.size		_ZN34_INTERNAL_ee5a4655_4_k_cu_e26a3a064cuda3std6ranges3__45__cpo7advanceE,(_ZN34_INTERNAL_ee5a4655_4_k_cu_e26a3a064cuda3std3__45__cpo7crbeginE - _ZN34_INTERNAL_ee5a4655_4_k_cu_e26a3a064cuda3std6ranges3__45__cpo7advanceE)
_ZN34_INTERNAL_ee5a4655_4_k_cu_e26a3a064cuda3std6ranges3__45__cpo7advanceE:
	.zero		1
	.type		_ZN34_INTERNAL_ee5a4655_4_k_cu_e26a3a064cuda3std3__45__cpo7crbeginE,@object
	.size		_ZN34_INTERNAL_ee5a4655_4_k_cu_e26a3a064cuda3std3__45__cpo7crbeginE,(_ZN34_INTERNAL_ee5a4655_4_k_cu_e26a3a064cuda3std6ranges3__45__cpo4dataE - _ZN34_INTERNAL_ee5a4655_4_k_cu_e26a3a064cuda3std3__45__cpo7crbeginE)
_ZN34_INTERNAL_ee5a4655_4_k_cu_e26a3a064cuda3std3__45__cpo7crbeginE:
	.zero		1
	.type		_ZN34_INTERNAL_ee5a4655_4_k_cu_e26a3a064cuda3std6ranges3__45__cpo4dataE,@object
	.size		_ZN34_INTERNAL_ee5a4655_4_k_cu_e26a3a064cuda3std6ranges3__45__cpo4dataE,(_ZN34_INTERNAL_ee5a4655_4_k_cu_e26a3a064cuda3std6ranges3__45__cpo5beginE - _ZN34_INTERNAL_ee5a4655_4_k_cu_e26a3a064cuda3std6ranges3__45__cpo4dataE)
_ZN34_INTERNAL_ee5a4655_4_k_cu_e26a3a064cuda3std6ranges3__45__cpo4dataE:
	.zero		1
	.type		_ZN34_INTERNAL_ee5a4655_4_k_cu_e26a3a064cuda3std6ranges3__45__cpo5beginE,@object
	.size		_ZN34_INTERNAL_ee5a4655_4_k_cu_e26a3a064cuda3std6ranges3__45__cpo5beginE,(_ZN34_INTERNAL_ee5a4655_4_k_cu_e26a3a064cuda3std3__436_GLOBAL__N__ee5a4655_4_k_cu_e26a3a066ignoreE - _ZN34_INTERNAL_ee5a4655_4_k_cu_e26a3a064cuda3std6ranges3__45__cpo5beginE)
_ZN34_INTERNAL_ee5a4655_4_k_cu_e26a3a064cuda3std6ranges3__45__cpo5beginE:
	.zero		1
	.type		_ZN34_INTERNAL_ee5a4655_4_k_cu_e26a3a064cuda3std3__436_GLOBAL__N__ee5a4655_4_k_cu_e26a3a066ignoreE,@object
	.size		_ZN34_INTERNAL_ee5a4655_4_k_cu_e26a3a064cuda3std3__436_GLOBAL__N__ee5a4655_4_k_cu_e26a3a066ignoreE,(_ZN34_INTERNAL_ee5a4655_4_k_cu_e26a3a064cuda3std6ranges3__45__cpo4sizeE - _ZN34_INTERNAL_ee5a4655_4_k_cu_e26a3a064cuda3std3__436_GLOBAL__N__ee5a4655_4_k_cu_e26a3a066ignoreE)
_ZN34_INTERNAL_ee5a4655_4_k_cu_e26a3a064cuda3std3__436_GLOBAL__N__ee5a4655_4_k_cu_e26a3a066ignoreE:
	.zero		1
	.type		_ZN34_INTERNAL_ee5a4655_4_k_cu_e26a3a064cuda3std6ranges3__45__cpo4sizeE,@object
	.size		_ZN34_INTERNAL_ee5a4655_4_k_cu_e26a3a064cuda3std6ranges3__45__cpo4sizeE,(_ZN34_INTERNAL_ee5a4655_4_k_cu_e26a3a064cuda3std3__45__cpo5beginE - _ZN34_INTERNAL_ee5a4655_4_k_cu_e26a3a064cuda3std6ranges3__45__cpo4sizeE)
_ZN34_INTERNAL_ee5a4655_4_k_cu_e26a3a064cuda3std6ranges3__45__cpo4sizeE:
	.zero		1
	.type		_ZN34_INTERNAL_ee5a4655_4_k_cu_e26a3a064cuda3std3__45__cpo5beginE,@object
	.size		_ZN34_INTERNAL_ee5a4655_4_k_cu_e26a3a064cuda3std3__45__cpo5beginE,(_ZN34_INTERNAL_ee5a4655_4_k_cu_e26a3a064cuda3std6ranges3__45__cpo6cbeginE - _ZN34_INTERNAL_ee5a4655_4_k_cu_e26a3a064cuda3std3__45__cpo5beginE)
_ZN34_INTERNAL_ee5a4655_4_k_cu_e26a3a064cuda3std3__45__cpo5beginE:
	.zero		1
	.type		_ZN34_INTERNAL_ee5a4655_4_k_cu_e26a3a064cuda3std6ranges3__45__cpo6cbeginE,@object
	.size		_ZN34_INTERNAL_ee5a4655_4_k_cu_e26a3a064cuda3std6ranges3__45__cpo6cbeginE,(_ZN34_INTERNAL_ee5a4655_4_k_cu_e26a3a064cuda3std3__45__cpo6rbeginE - _ZN34_INTERNAL_ee5a4655_4_k_cu_e26a3a064cuda3std6ranges3__45__cpo6cbeginE)
_ZN34_INTERNAL_ee5a4655_4_k_cu_e26a3a064cuda3std6ranges3__45__cpo6cbeginE:
	.zero		1
	.type		_ZN34_INTERNAL_ee5a4655_4_k_cu_e26a3a064cuda3std3__45__cpo6rbeginE,@object
	.size		_ZN34_INTERNAL_ee5a4655_4_k_cu_e26a3a064cuda3std3__45__cpo6rbeginE,(_ZN34_INTERNAL_ee5a4655_4_k_cu_e26a3a064cuda3std6ranges3__45__cpo4nextE - _ZN34_INTERNAL_ee5a4655_4_k_cu_e26a3a064cuda3std3__45__cpo6rbeginE)
_ZN34_INTERNAL_ee5a4655_4_k_cu_e26a3a064cuda3std3__45__cpo6rbeginE:
	.zero		1
	.type		_ZN34_INTERNAL_ee5a4655_4_k_cu_e26a3a064cuda3std6ranges3__45__cpo4nextE,@object
	.size		_ZN34_INTERNAL_ee5a4655_4_k_cu_e26a3a064cuda3std6ranges3__45__cpo4nextE,(_ZN34_INTERNAL_ee5a4655_4_k_cu_e26a3a064cuda3std6ranges3__45__cpo4swapE - _ZN34_INTERNAL_ee5a4655_4_k_cu_e26a3a064cuda3std6ranges3__45__cpo4nextE)
_ZN34_INTERNAL_ee5a4655_4_k_cu_e26a3a064cuda3std6ranges3__45__cpo4nextE:
	.zero		1
	.type		_ZN34_INTERNAL_ee5a4655_4_k_cu_e26a3a064cuda3std6ranges3__45__cpo4swapE,@object
	.size		_ZN34_INTERNAL_ee5a4655_4_k_cu_e26a3a064cuda3std6ranges3__45__cpo4swapE,(_ZN34_INTERNAL_ee5a4655_4_k_cu_e26a3a064cuda3std3__420unreachable_sentinelE - _ZN34_INTERNAL_ee5a4655_4_k_cu_e26a3a064cuda3std6ranges3__45__cpo4swapE)
_ZN34_INTERNAL_ee5a4655_4_k_cu_e26a3a064cuda3std6ranges3__45__cpo4swapE:
	.zero		1
	.type		_ZN34_INTERNAL_ee5a4655_4_k_cu_e26a3a064cuda3std3__420unreachable_sentinelE,@object
	.size		_ZN34_INTERNAL_ee5a4655_4_k_cu_e26a3a064cuda3std3__420unreachable_sentinelE,(_ZN34_INTERNAL_ee5a4655_4_k_cu_e26a3a066thrust24THRUST_300001_SM_1000_NS6system6detail10sequential3seqE - _ZN34_INTERNAL_ee5a4655_4_k_cu_e26a3a064cuda3std3__420unreachable_sentinelE)
_ZN34_INTERNAL_ee5a4655_4_k_cu_e26a3a064cuda3std3__420unreachable_sentinelE:
	.zero		1
	.type		_ZN34_INTERNAL_ee5a4655_4_k_cu_e26a3a066thrust24THRUST_300001_SM_1000_NS6system6detail10sequential3seqE,@object
	.size		_ZN34_INTERNAL_ee5a4655_4_k_cu_e26a3a066thrust24THRUST_300001_SM_1000_NS6system6detail10sequential3seqE,(_ZN34_INTERNAL_ee5a4655_4_k_cu_e26a3a064cuda3std3__45__cpo4cendE - _ZN34_INTERNAL_ee5a4655_4_k_cu_e26a3a066thrust24THRUST_300001_SM_1000_NS6system6detail10sequential3seqE)
_ZN34_INTERNAL_ee5a4655_4_k_cu_e26a3a066thrust24THRUST_300001_SM_1000_NS6system6detail10sequential3seqE:
	.zero		1
	.type		_ZN34_INTERNAL_ee5a4655_4_k_cu_e26a3a064cuda3std3__45__cpo4cendE,@object
	.size		_ZN34_INTERNAL_ee5a4655_4_k_cu_e26a3a064cuda3std3__45__cpo4cendE,(_ZN34_INTERNAL_ee5a4655_4_k_cu_e26a3a064cuda3std6ranges3__45__cpo9iter_swapE - _ZN34_INTERNAL_ee5a4655_4_k_cu_e26a3a064cuda3std3__45__cpo4cendE)
_ZN34_INTERNAL_ee5a4655_4_k_cu_e26a3a064cuda3std3__45__cpo4cendE:
	.zero		1
	.type		_ZN34_INTERNAL_ee5a4655_4_k_cu_e26a3a064cuda3std6ranges3__45__cpo9iter_swapE,@object
	.size		_ZN34_INTERNAL_ee5a4655_4_k_cu_e26a3a064cuda3std6ranges3__45__cpo9iter_swapE,(_ZN34_INTERNAL_ee5a4655_4_k_cu_e26a3a064cuda3std3__45__cpo5crendE - _ZN34_INTERNAL_ee5a4655_4_k_cu_e26a3a064cuda3std6ranges3__45__cpo9iter_swapE)
_ZN34_INTERNAL_ee5a4655_4_k_cu_e26a3a064cuda3std6ranges3__45__cpo9iter_swapE:
	.zero		1
	.type		_ZN34_INTERNAL_ee5a4655_4_k_cu_e26a3a064cuda3std3__45__cpo5crendE,@object
	.size		_ZN34_INTERNAL_ee5a4655_4_k_cu_e26a3a064cuda3std3__45__cpo5crendE,(_ZN34_INTERNAL_ee5a4655_4_k_cu_e26a3a064cuda3std6ranges3__45__cpo5cdataE - _ZN34_INTERNAL_ee5a4655_4_k_cu_e26a3a064cuda3std3__45__cpo5crendE)
_ZN34_INTERNAL_ee5a4655_4_k_cu_e26a3a064cuda3std3__45__cpo5crendE:
	.zero		1
	.type		_ZN34_INTERNAL_ee5a4655_4_k_cu_e26a3a064cuda3std6ranges3__45__cpo5cdataE,@object
	.size		_ZN34_INTERNAL_ee5a4655_4_k_cu_e26a3a064cuda3std6ranges3__45__cpo5cdataE,(_ZN34_INTERNAL_ee5a4655_4_k_cu_e26a3a064cuda3std6ranges3__45__cpo3endE - _ZN34_INTERNAL_ee5a4655_4_k_cu_e26a3a064cuda3std6ranges3__45__cpo5cdataE)
_ZN34_INTERNAL_ee5a4655_4_k_cu_e26a3a064cuda3std6ranges3__45__cpo5cdataE:
	.zero		1
	.type		_ZN34_INTERNAL_ee5a4655_4_k_cu_e26a3a064cuda3std6ranges3__45__cpo3endE,@object
	.size		_ZN34_INTERNAL_ee5a4655_4_k_cu_e26a3a064cuda3std6ranges3__45__cpo3endE,(_ZN34_INTERNAL_ee5a4655_4_k_cu_e26a3a064cuda3std3__419piecewise_constructE - _ZN34_INTERNAL_ee5a4655_4_k_cu_e26a3a064cuda3std6ranges3__45__cpo3endE)
_ZN34_INTERNAL_ee5a4655_4_k_cu_e26a3a064cuda3std6ranges3__45__cpo3endE:
	.zero		1
	.type		_ZN34_INTERNAL_ee5a4655_4_k_cu_e26a3a064cuda3std3__419piecewise_constructE,@object
	.size		_ZN34_INTERNAL_ee5a4655_4_k_cu_e26a3a064cuda3std3__419piecewise_constructE,(_ZN34_INTERNAL_ee5a4655_4_k_cu_e26a3a064cuda3std6ranges3__45__cpo5ssizeE - _ZN34_INTERNAL_ee5a4655_4_k_cu_e26a3a064cuda3std3__419piecewise_constructE)
_ZN34_INTERNAL_ee5a4655_4_k_cu_e26a3a064cuda3std3__419piecewise_constructE:
	.zero		1
	.type		_ZN34_INTERNAL_ee5a4655_4_k_cu_e26a3a064cuda3std6ranges3__45__cpo5ssizeE,@object
	.size		_ZN34_INTERNAL_ee5a4655_4_k_cu_e26a3a064cuda3std6ranges3__45__cpo5ssizeE,(_ZN34_INTERNAL_ee5a4655_4_k_cu_e26a3a064cuda3std3__45__cpo3endE - _ZN34_INTERNAL_ee5a4655_4_k_cu_e26a3a064cuda3std6ranges3__45__cpo5ssizeE)
_ZN34_INTERNAL_ee5a4655_4_k_cu_e26a3a064cuda3std6ranges3__45__cpo5ssizeE:
	.zero		1
	.type		_ZN34_INTERNAL_ee5a4655_4_k_cu_e26a3a064cuda3std3__45__cpo3endE,@object
	.size		_ZN34_INTERNAL_ee5a4655_4_k_cu_e26a3a064cuda3std3__45__cpo3endE,(_ZN34_INTERNAL_ee5a4655_4_k_cu_e26a3a064cuda3std6ranges3__45__cpo4cendE - _ZN34_INTERNAL_ee5a4655_4_k_cu_e26a3a064cuda3std3__45__cpo3endE)
_ZN34_INTERNAL_ee5a4655_4_k_cu_e26a3a064cuda3std3__45__cpo3endE:
	.zero		1
	.type		_ZN34_INTERNAL_ee5a4655_4_k_cu_e26a3a064cuda3std6ranges3__45__cpo4cendE,@object
	.size		_ZN34_INTERNAL_ee5a4655_4_k_cu_e26a3a064cuda3std6ranges3__45__cpo4cendE,(_ZN34_INTERNAL_ee5a4655_4_k_cu_e26a3a064cuda3std3__45__cpo4rendE - _ZN34_INTERNAL_ee5a4655_4_k_cu_e26a3a064cuda3std6ranges3__45__cpo4cendE)
_ZN34_INTERNAL_ee5a4655_4_k_cu_e26a3a064cuda3std6ranges3__45__cpo4cendE:
	.zero		1
	.type		_ZN34_INTERNAL_ee5a4655_4_k_cu_e26a3a064cuda3std3__45__cpo4rendE,@object
	.size		_ZN34_INTERNAL_ee5a4655_4_k_cu_e26a3a064cuda3std3__45__cpo4rendE,(_ZN34_INTERNAL_ee5a4655_4_k_cu_e26a3a064cuda3std6ranges3__45__cpo4prevE - _ZN34_INTERNAL_ee5a4655_4_k_cu_e26a3a064cuda3std3__45__cpo4rendE)
_ZN34_INTERNAL_ee5a4655_4_k_cu_e26a3a064cuda3std3__45__cpo4rendE:
	.zero		1
	.type		_ZN34_INTERNAL_ee5a4655_4_k_cu_e26a3a064cuda3std6ranges3__45__cpo4prevE,@object
	.size		_ZN34_INTERNAL_ee5a4655_4_k_cu_e26a3a064cuda3std6ranges3__45__cpo4prevE,(_ZN34_INTERNAL_ee5a4655_4_k_cu_e26a3a064cuda3std6ranges3__45__cpo9iter_moveE - _ZN34_INTERNAL_ee5a4655_4_k_cu_e26a3a064cuda3std6ranges3__45__cpo4prevE)
_ZN34_INTERNAL_ee5a4655_4_k_cu_e26a3a064cuda3std6ranges3__45__cpo4prevE:
	.zero		1
	.type		_ZN34_INTERNAL_ee5a4655_4_k_cu_e26a3a064cuda3std6ranges3__45__cpo9iter_moveE,@object
	.size		_ZN34_INTERNAL_ee5a4655_4_k_cu_e26a3a064cuda3std6ranges3__45__cpo9iter_moveE,(.L_13 - _ZN34_INTERNAL_ee5a4655_4_k_cu_e26a3a064cuda3std6ranges3__45__cpo9iter_moveE)
_ZN34_INTERNAL_ee5a4655_4_k_cu_e26a3a064cuda3std6ranges3__45__cpo9iter_moveE:
	.zero		1
.L_13:


//--------------------- .nv.constant0.angle_kernel --------------------------
	.section	.nv.constant0.angle_kernel,"a",@progbits
	.sectionflags	@""
	.align	4
.nv.constant0.angle_kernel:
	.zero		964


//--------------------- SYMBOLS --------------------------

	.type		.nv.reservedSmem.offset0,@object
	.size		.nv.reservedSmem.offset0,0x4
	.type		.nv.reservedSmem.cap,@object
	.size		.nv.reservedSmem.cap,0x4
